def matmul_kernel(
    a_ptr,
    b_ptr,
    c_ptr,
    M,
    N,
    K,
    stride_am,
    stride_ak,
    stride_bk,
    stride_bn,
    stride_cm,
    stride_cn,
    BLOCK_M: tl.constexpr,
    BLOCK_N: tl.constexpr,
    BLOCK_K: tl.constexpr,
    GROUP_M: tl.constexpr,
):
    pid = tl.program_id(axis=0)
    num_pid_m = tl.cdiv(M, BLOCK_M)
    num_pid_n = tl.cdiv(N, BLOCK_N)
    num_pid_in_group = GROUP_M * num_pid_n
    group_id = pid // num_pid_in_group
    first_pid_m = group_id * GROUP_M
    group_size_m = min(num_pid_m - first_pid_m, GROUP_M)
    pid_m = first_pid_m + ((pid % num_pid_in_group) % group_size_m)
    pid_n = (pid % num_pid_in_group) // group_size_m

    offs_am = (pid_m * BLOCK_M + tl.arange(0, BLOCK_M)) % M
    offs_bn = (pid_n * BLOCK_N + tl.arange(0, BLOCK_N)) % N
    offs_k = tl.arange(0, BLOCK_K)
    a_ptrs = a_ptr + offs_am[:, None] * stride_am + offs_k[None, :] * stride_ak
    b_ptrs = b_ptr + offs_k[:, None] * stride_bk + offs_bn[None, :] * stride_bn

    acc = tl.zeros((BLOCK_M, BLOCK_N), dtype=tl.float32)
    for kk in range(0, tl.cdiv(K, BLOCK_K)):
        a = tl.load(a_ptrs, mask=offs_k[None, :] < K - kk * BLOCK_K, other=0.0)
        b = tl.load(b_ptrs, mask=offs_k[:, None] < K - kk * BLOCK_K, other=0.0)
        acc = tl.dot(a, b, acc)
        a_ptrs += BLOCK_K * stride_ak
        b_ptrs += BLOCK_K * stride_bk

    c = acc.to(c_ptr.dtype.element_ty)
    offs_cm = pid_m * BLOCK_M + tl.arange(0, BLOCK_M)
    offs_cn = pid_n * BLOCK_N + tl.arange(0, BLOCK_N)
    c_ptrs = c_ptr + offs_cm[:, None] * stride_cm + offs_cn[None, :] * stride_cn
    mask = (offs_cm[:, None] < M) & (offs_cn[None, :] < N)
    tl.store(c_ptrs, c, mask=mask)

# config = {"BLOCK_K": 128, "BLOCK_M": 64, "BLOCK_N": 16, "GROUP_M": 8, "arch": "sm_100", "dtype": "fp16", "num_ctas": 1, "num_stages": 2, "num_warps": 8}
# arch = sm_100


// ===== COMPILED SASS (sm_100a) =====

	.target	sm_100a

	.elftype	@"ET_EXEC"


//--------------------- .note.nv.tkinfo           --------------------------
	.section	.note.nv.tkinfo,"",@"SHT_NOTE"
	.sectionflags	@"SHF_NOTE_NV_TKINFO"
	.tkinfo
        /*0018*/ 	.word	0x00000081
        /*0030*/ 	.string	""
        /*0030*/ 	.string	"ptxas-blackwell"
        /*0030*/ 	.string	"Cuda compilation tools, release 12.9, V12.9.86"
        /*0030*/ 	.string	"Build cuda_12.9.r12.9/compiler.36037853_0"
        /*0030*/ 	.string	"-v  -suppress-debug-info  -lineinfo  -arch sm_100a "



//--------------------- .note.nv.cuver            --------------------------
	.section	.note.nv.cuver,"",@"SHT_NOTE"
	.sectionflags	@"SHF_NOTE_NV_CUVER"
        /*0018*/ 	.short	0x0001
        /*001a*/ 	.short	0x0064
        /*001c*/ 	.short	0x0001
        /*001e*/ 	.short	0x0000
        /*0020*/ 	.short	0x0001
        /*0022*/ 	.short	0x0000


//--------------------- .nv.info                  --------------------------
	.section	.nv.info,"",@"SHT_CUDA_INFO"
	.align	4


	//----- nvinfo : EIATTR_REGCOUNT
	.align		4
        /*0000*/ 	.byte	0x04, 0x2f
        /*0002*/ 	.short	(.L_4 - .L_3)
	.align		4
.L_3:
        /*0004*/ 	.word	index@(matmul_kernel)
        /*0008*/ 	.word	0x000000aa


	//----- nvinfo : EIATTR_FRAME_SIZE
	.align		4
.L_4:
        /*000c*/ 	.byte	0x04, 0x11
        /*000e*/ 	.short	(.L_6 - .L_5)
	.align		4
.L_5:
        /*0010*/ 	.word	index@($__internal_2_$__cuda_sm10x_tcgen05_guardrail_trap_unallocated_columns_being_dealloced)
        /*0014*/ 	.word	0x00000000


	//----- nvinfo : EIATTR_FRAME_SIZE
	.align		4
.L_6:
        /*0018*/ 	.byte	0x04, 0x11
        /*001a*/ 	.short	(.L_8 - .L_7)
	.align		4
.L_7:
        /*001c*/ 	.word	index@($__internal_1_$__cuda_sm10x_tcgen05_guardrail_trap_phase_invalid_during_alloc)
        /*0020*/ 	.word	0x00000000


	//----- nvinfo : EIATTR_FRAME_SIZE
	.align		4
.L_8:
        /*0024*/ 	.byte	0x04, 0x11
        /*0026*/ 	.short	(.L_10 - .L_9)
	.align		4
.L_9:
        /*0028*/ 	.word	index@($__internal_0_$__cuda_sm10x_tcgen05_guardrail_trap_col_being_dealloced_not_returned_by_alloc)
        /*002c*/ 	.word	0x00000000


	//----- nvinfo : EIATTR_FRAME_SIZE
	.align		4
.L_10:
        /*0030*/ 	.byte	0x04, 0x11
        /*0032*/ 	.short	(.L_12 - .L_11)
	.align		4
.L_11:
        /*0034*/ 	.word	index@(matmul_kernel)
        /*0038*/ 	.word	0x00000000


	//----- nvinfo : EIATTR_MIN_STACK_SIZE
	.align		4
.L_12:
        /*003c*/ 	.byte	0x04, 0x12
        /*003e*/ 	.short	(.L_14 - .L_13)
	.align		4
.L_13:
        /*0040*/ 	.word	index@(matmul_kernel)
        /*0044*/ 	.word	0x00000000
.L_14:


//--------------------- .nv.info.matmul_kernel    --------------------------
	.section	.nv.info.matmul_kernel,"",@"SHT_CUDA_INFO"
	.sectionflags	@""
	.align	4


	//----- nvinfo : EIATTR_CUDA_API_VERSION
	.align		4
        /*0000*/ 	.byte	0x04, 0x37
        /*0002*/ 	.short	(.L_16 - .L_15)
.L_15:
        /*0004*/ 	.word	0x00000081


	//----- nvinfo : EIATTR_KPARAM_INFO
	.align		4
.L_16:
        /*0008*/ 	.byte	0x04, 0x17
        /*000a*/ 	.short	(.L_18 - .L_17)
.L_17:
        /*000c*/ 	.word	0x00000000
        /*0010*/ 	.short	0x000d
        /*0012*/ 	.short	0x0048
        /*0014*/ 	.byte	0x00, 0xf4, 0x21, 0x00


	//----- nvinfo : EIATTR_KPARAM_INFO
	.align		4
.L_18:
        /*0018*/ 	.byte	0x04, 0x17
        /*001a*/ 	.short	(.L_20 - .L_19)
.L_19:
        /*001c*/ 	.word	0x00000000
        /*0020*/ 	.short	0x000c
        /*0022*/ 	.short	0x0040
        /*0024*/ 	.byte	0x00, 0xf4, 0x21, 0x00


	//----- nvinfo : EIATTR_KPARAM_INFO
	.align		4
.L_20:
        /*0028*/ 	.byte	0x04, 0x17
        /*002a*/ 	.short	(.L_22 - .L_21)
.L_21:
        /*002c*/ 	.word	0x00000000
        /*0030*/ 	.short	0x000b
        /*0032*/ 	.short	0x0038
        /*0034*/ 	.byte	0x00, 0xf0, 0x11, 0x00


	//----- nvinfo : EIATTR_KPARAM_INFO
	.align		4
.L_22:
        /*0038*/ 	.byte	0x04, 0x17
        /*003a*/ 	.short	(.L_24 - .L_23)
.L_23:
        /*003c*/ 	.word	0x00000000
        /*0040*/ 	.short	0x000a
        /*0042*/ 	.short	0x0034
        /*0044*/ 	.byte	0x00, 0xf0, 0x11, 0x00


	//----- nvinfo : EIATTR_KPARAM_INFO
	.align		4
.L_24:
        /*0048*/ 	.byte	0x04, 0x17
        /*004a*/ 	.short	(.L_26 - .L_25)
.L_25:
        /*004c*/ 	.word	0x00000000
        /*0050*/ 	.short	0x0009
        /*0052*/ 	.short	0x0030
        /*0054*/ 	.byte	0x00, 0xf0, 0x11, 0x00


	//----- nvinfo : EIATTR_KPARAM_INFO
	.align		4
.L_26:
        /*0058*/ 	.byte	0x04, 0x17
        /*005a*/ 	.short	(.L_28 - .L_27)
.L_27:
        /*005c*/ 	.word	0x00000000
        /*0060*/ 	.short	0x0008
        /*0062*/ 	.short	0x002c
        /*0064*/ 	.byte	0x00, 0xf0, 0x11, 0x00


	//----- nvinfo : EIATTR_KPARAM_INFO
	.align		4
.L_28:
        /*0068*/ 	.byte	0x04, 0x17
        /*006a*/ 	.short	(.L_30 - .L_29)
.L_29:
        /*006c*/ 	.word	0x00000000
        /*0070*/ 	.short	0x0007
        /*0072*/ 	.short	0x0028
        /*0074*/ 	.byte	0x00, 0xf0, 0x11, 0x00


	//----- nvinfo : EIATTR_KPARAM_INFO
	.align		4
.L_30:
        /*0078*/ 	.byte	0x04, 0x17
        /*007a*/ 	.short	(.L_32 - .L_31)
.L_31:
        /*007c*/ 	.word	0x00000000
        /*0080*/ 	.short	0x0006
        /*0082*/ 	.short	0x0024
        /*0084*/ 	.byte	0x00, 0xf0, 0x11, 0x00


	//----- nvinfo : EIATTR_KPARAM_INFO
	.align		4
.L_32:
        /*0088*/ 	.byte	0x04, 0x17
        /*008a*/ 	.short	(.L_34 - .L_33)
.L_33:
        /*008c*/ 	.word	0x00000000
        /*0090*/ 	.short	0x0005
        /*0092*/ 	.short	0x0020
        /*0094*/ 	.byte	0x00, 0xf0, 0x11, 0x00


	//----- nvinfo : EIATTR_KPARAM_INFO
	.align		4
.L_34:
        /*0098*/ 	.byte	0x04, 0x17
        /*009a*/ 	.short	(.L_36 - .L_35)
.L_35:
        /*009c*/ 	.word	0x00000000
        /*00a0*/ 	.short	0x0004
        /*00a2*/ 	.short	0x001c
        /*00a4*/ 	.byte	0x00, 0xf0, 0x11, 0x00


	//----- nvinfo : EIATTR_KPARAM_INFO
	.align		4
.L_36:
        /*00a8*/ 	.byte	0x04, 0x17
        /*00aa*/ 	.short	(.L_38 - .L_37)
.L_37:
        /*00ac*/ 	.word	0x00000000
        /*00b0*/ 	.short	0x0003
        /*00b2*/ 	.short	0x0018
        /*00b4*/ 	.byte	0x00, 0xf0, 0x11, 0x00


	//----- nvinfo : EIATTR_KPARAM_INFO
	.align		4
.L_38:
        /*00b8*/ 	.byte	0x04, 0x17
        /*00ba*/ 	.short	(.L_40 - .L_39)
.L_39:
        /*00bc*/ 	.word	0x00000000
        /*00c0*/ 	.short	0x0002
        /*00c2*/ 	.short	0x0010
        /*00c4*/ 	.byte	0x00, 0xf4, 0x21, 0x00


	//----- nvinfo : EIATTR_KPARAM_INFO
	.align		4
.L_40:
        /*00c8*/ 	.byte	0x04, 0x17
        /*00ca*/ 	.short	(.L_42 - .L_41)
.L_41:
        /*00cc*/ 	.word	0x00000000
        /*00d0*/ 	.short	0x0001
        /*00d2*/ 	.short	0x0008
        /*00d4*/ 	.byte	0x00, 0xf4, 0x21, 0x00


	//----- nvinfo : EIATTR_KPARAM_INFO
	.align		4
.L_42:
        /*00d8*/ 	.byte	0x04, 0x17
        /*00da*/ 	.short	(.L_44 - .L_43)
.L_43:
        /*00dc*/ 	.word	0x00000000
        /*00e0*/ 	.short	0x0000
        /*00e2*/ 	.short	0x0000
        /*00e4*/ 	.byte	0x00, 0xf4, 0x21, 0x00


	//----- nvinfo : EIATTR_AT_ENTRY_FRAGMENTS
	.align		4
.L_44:
        /*00e8*/ 	.byte	0x04, 0x4f
        /*00ea*/ 	.short	(.L_46 - .L_45)


	//   ....[0]....
.L_45:
        /*00ec*/ 	.word	0x00000004


	//----- nvinfo : EIATTR_RESERVED_SMEM_USED
	.align		4
.L_46:
        /*00f0*/ 	.byte	0x01, 0x41
	.zero		2


	//----- nvinfo : EIATTR_SPARSE_MMA_MASK
	.align		4
        /*00f4*/ 	.byte	0x03, 0x50
        /*00f6*/ 	.short	0x0000


	//----- nvinfo : EIATTR_TCGEN05_1CTA_USED
	.align		4
        /*00f8*/ 	.byte	0x01, 0x51
	.zero		2


	//----- nvinfo : EIATTR_MAXREG_COUNT
	.align		4
        /*00fc*/ 	.byte	0x03, 0x1b
        /*00fe*/ 	.short	0x00ff


	//----- nvinfo : EIATTR_NUM_BARRIERS
	.align		4
        /*0100*/ 	.byte	0x02, 0x4c
        /*0102*/ 	.byte	0x01
	.zero		1


	//----- nvinfo : EIATTR_INT_WARP_WIDE_INSTR_OFFSETS
	.align		4
        /*0104*/ 	.byte	0x04, 0x31
        /*0106*/ 	.short	(.L_48 - .L_47)


	//   ....[0]....
.L_47:
        /*0108*/ 	.word	0x00000dd0


	//   ....[1]....
        /*010c*/ 	.word	0x00000e00


	//   ....[2]....
        /*0110*/ 	.word	0x00002720


	//   ....[3]....
        /*0114*/ 	.word	0x00004c60


	//   ....[4]....
        /*0118*/ 	.word	0x00004cb0


	//----- nvinfo : EIATTR_COOP_GROUP_MASK_REGIDS
	.align		4
.L_48:
        /*011c*/ 	.byte	0x04, 0x29
        /*011e*/ 	.short	(.L_50 - .L_49)


	//   ....[0]....
.L_49:
        /*0120*/ 	.word	0xffffffff


	//   ....[1]....
        /*0124*/ 	.word	0xffffffff


	//   ....[2]....
        /*0128*/ 	.word	0xffffffff


	//   ....[3]....
        /*012c*/ 	.word	0xffffffff


	//----- nvinfo : EIATTR_COOP_GROUP_INSTR_OFFSETS
	.align		4
.L_50:
        /*0130*/ 	.byte	0x04, 0x28
        /*0132*/ 	.short	(.L_52 - .L_51)


	//   ....[0]....
.L_51:
        /*0134*/ 	.word	0x00000060


	//   ....[1]....
        /*0138*/ 	.word	0x00000310


	//   ....[2]....
        /*013c*/ 	.word	0x00004b00


	//   ....[3]....
        /*0140*/ 	.word	0x00004d60


	//----- nvinfo : EIATTR_VRC_CTA_INIT_COUNT
	.align		4
.L_52:
        /*0144*/ 	.byte	0x02, 0x4a
        /*0146*/ 	.byte	0x80
	.zero		1


	//----- nvinfo : EIATTR_MBARRIER_INSTR_OFFSETS
	.align		4
        /*0148*/ 	.byte	0x04, 0x39
        /*014a*/ 	.short	(.L_54 - .L_53)


	//   ....[0]....
.L_53:
        /*014c*/ 	.word	0x00000f10
        /*0150*/ 	.word	0x000000ff
        /*0154*/ 	.word	0x00000000
        /*0158*/ 	.short	0x0100
        /*015a*/ 	.byte	0x0c
	.zero		1


	//   ....[1]....
        /*015c*/ 	.word	0x000027d0
        /*0160*/ 	.word	0x000000ff
        /*0164*/ 	.word	0x0000a008
        /*0168*/ 	.short	0x0100
        /*016a*/ 	.byte	0x0a
	.zero		1


	//   ....[2]....
        /*016c*/ 	.word	0x00003760
        /*0170*/ 	.word	0x000000ff
        /*0174*/ 	.word	0x00000000
        /*0178*/ 	.short	0x010a
        /*017a*/ 	.byte	0x0c
	.zero		1


	//   ....[3]....
        /*017c*/ 	.word	0x000046c0
        /*0180*/ 	.word	0x000000ff
        /*0184*/ 	.word	0x00000000
        /*0188*/ 	.short	0x010a
        /*018a*/ 	.byte	0x0c
	.zero		1


	//   ....[4]....
        /*018c*/ 	.word	0x00004800
        /*0190*/ 	.word	0x000000ff
        /*0194*/ 	.word	0x0000a000
        /*0198*/ 	.short	0x0108
        /*019a*/ 	.byte	0x0a
	.zero		1


	//   ....[5]....
        /*019c*/ 	.word	0x000048c0
        /*01a0*/ 	.word	0x000000ff
        /*01a4*/ 	.word	0x0000a008
        /*01a8*/ 	.short	0x0108
        /*01aa*/ 	.byte	0x0a
	.zero		1


	//   ....[6]....
        /*01ac*/ 	.word	0x00004d80
        /*01b0*/ 	.word	0x000000ff
        /*01b4*/ 	.word	0x00000000
        /*01b8*/ 	.short	0x010a
        /*01ba*/ 	.byte	0x0c
	.zero		1


	//   ....[7]....
        /*01bc*/ 	.word	0x00004db0
        /*01c0*/ 	.word	0x000000ff
        /*01c4*/ 	.word	0x00000000
        /*01c8*/ 	.short	0x010a
        /*01ca*/ 	.byte	0x0c
	.zero		1


	//----- nvinfo : EIATTR_NUM_MBARRIERS
	.align		4
.L_54:
        /*01cc*/ 	.byte	0x03, 0x38
        /*01ce*/ 	.short	0x0002


	//----- nvinfo : EIATTR_EXIT_INSTR_OFFSETS
	.align		4
        /*01d0*/ 	.byte	0x04, 0x1c
        /*01d2*/ 	.short	(.L_56 - .L_55)


	//   ....[0]....
.L_55:
        /*01d4*/ 	.word	0x00004d70


	//----- nvinfo : EIATTR_REQNTID
	.align		4
.L_56:
        /*01d8*/ 	.byte	0x04, 0x10
        /*01da*/ 	.short	(.L_58 - .L_57)
.L_57:
        /*01dc*/ 	.word	0x00000100
        /*01e0*/ 	.word	0x00000001
        /*01e4*/ 	.word	0x00000001


	//----- nvinfo : EIATTR_CRS_STACK_SIZE
	.align		4
.L_58:
        /*01e8*/ 	.byte	0x04, 0x1e
        /*01ea*/ 	.short	(.L_60 - .L_59)
.L_59:
        /*01ec*/ 	.word	0x00000000


	//----- nvinfo : EIATTR_CBANK_PARAM_SIZE
	.align		4
.L_60:
        /*01f0*/ 	.byte	0x03, 0x19
        /*01f2*/ 	.short	0x0050


	//----- nvinfo : EIATTR_PARAM_CBANK
	.align		4
        /*01f4*/ 	.byte	0x04, 0x0a
        /*01f6*/ 	.short	(.L_62 - .L_61)
	.align		4
.L_61:
        /*01f8*/ 	.word	index@(.nv.constant0.matmul_kernel)
        /*01fc*/ 	.short	0x0380
        /*01fe*/ 	.short	0x0050


	//----- nvinfo : EIATTR_SW_WAR
	.align		4
.L_62:
        /*0200*/ 	.byte	0x04, 0x36
        /*0202*/ 	.short	(.L_64 - .L_63)
.L_63:
        /*0204*/ 	.word	0x00000008
.L_64:


//--------------------- .nv.compat                --------------------------
	.section	.nv.compat,"",@"SHT_CUDA_COMPAT_INFO"
	.align	4
        /*0000*/ 	.byte	0x02, 0x02, 0x02, 0x00, 0x02, 0x05, 0x05, 0x00, 0x02, 0x03, 0x00, 0x00, 0x02, 0x06, 0x01, 0x00


//--------------------- .nv.callgraph             --------------------------
	.section	.nv.callgraph,"",@"SHT_CUDA_CALLGRAPH"
	.align	4
	.sectionentsize	8
	.align		4
        /*0000*/ 	.word	0x00000000
	.align		4
        /*0004*/ 	.word	0xffffffff
	.align		4
        /*0008*/ 	.word	0x00000000
	.align		4
        /*000c*/ 	.word	0xfffffffe
	.align		4
        /*0010*/ 	.word	0x00000000
	.align		4
        /*0014*/ 	.word	0xfffffffd
	.align		4
        /*0018*/ 	.word	0x00000000
	.align		4
        /*001c*/ 	.word	0xfffffffc


//--------------------- .text.matmul_kernel       --------------------------
	.section	.text.matmul_kernel,"ax",@progbits
	.align	128
        .global         matmul_kernel
        .type           matmul_kernel,@function
        .size           matmul_kernel,(.L_x_20 - matmul_kernel)
        .other          matmul_kernel,@"STO_CUDA_ENTRY STV_DEFAULT"
matmul_kernel:
.text.matmul_kernel:
[----:B------:R-:W0:Y:S01]  /*0000*/  LDC R1, c[0x0][0x37c] ;  /* 0x0000df00ff017b82 */ /* 0x000e220000000800 */
[----:B------:R-:W1:Y:S01]  /*0010*/  S2R R0, SR_TID.X ;  /* 0x0000000000007919 */ /* 0x000e620000002100 */
[----:B------:R-:W2:Y:S01]  /*0020*/  LDCU.64 UR22, c[0x0][0x358] ;  /* 0x00006b00ff1677ac */ /* 0x000ea20008000a00 */
[----:B-1----:R-:W-:-:S13]  /*0030*/  ISETP.GE.U32.AND P1, PT, R0, 0x20, PT ;  /* 0x000000200000780c */ /* 0x002fda0003f26070 */
[----:B--2---:R-:W-:Y:S05]  /*0040*/  @P1 BRA `(.L_x_0) ;  /* 0x0000000000b41947 */ /* 0x004fea0003800000 */
[----:B------:R-:W1:Y:S01]  /*0050*/  S2UR UR6, SR_CgaCtaId ;  /* 0x00000000000679c3 */ /* 0x000e620000008800 */
[----:B------:R-:W-:Y:S01]  /*0060*/  NOP ;  /* 0x0000000000007918 */ /* 0x000fe20000000000 */
[----:B------:R-:W-:Y:S02]  /*0070*/  UMOV UR4, 0x40 ;  /* 0x0000004000047882 */ /* 0x000fe40000000000 */
[----:B-1----:R-:W-:-:S09]  /*0080*/  ULEA UR4, UR6, UR4, 0x18 ;  /* 0x0000000406047291 */ /* 0x002fd2000f8ec0ff */
[----:B------:R-:W1:Y:S01]  /*0090*/  LDS.U8 R2, [UR4] ;  /* 0x00000004ff027984 */ /* 0x000e620008000000 */
[----:B------:R-:W-:Y:S02]  /*00a0*/  UMOV UR4, 0x400 ;  /* 0x0000040000047882 */ /* 0x000fe40000000000 */
[----:B------:R-:W-:Y:S01]  /*00b0*/  ULEA UR4, UR6, UR4, 0x18 ;  /* 0x0000000406047291 */ /* 0x000fe2000f8ec0ff */
[----:B-1----:R-:W-:-:S13]  /*00c0*/  ISETP.NE.AND P0, PT, R2, RZ, PT ;  /* 0x000000ff0200720c */ /* 0x002fda0003f05270 */
[----:B------:R-:W-:Y:S05]  /*00d0*/  @P0 BRA `(.L_x_1) ;  /* 0x0000000000780947 */ /* 0x000fea0003800000 */
[----:B------:R-:W-:-:S13]  /*00e0*/  ELECT P0, URZ, PT ;  /* 0x0000000000ff782f */ /* 0x000fda0003800000 */
[----:B------:R-:W-:Y:S05]  /*00f0*/  @!P0 BRA `(.L_x_2) ;  /* 0x0000000000808947 */ /* 0x000fea0003800000 */
[----:B------:R-:W-:Y:S01]  /*0100*/  UMOV UR5, 0x1 ;  /* 0x0000000100057882 */ /* 0x000fe20000000000 */
[----:B------:R-:W-:-:S04]  /*0110*/  IMAD.MOV.U32 R5, RZ, RZ, 0x1 ;  /* 0x00000001ff057424 */ /* 0x000fc800078e00ff */
[----:B------:R-:W-:Y:S04]  /*0120*/  DEPBAR.LE SB1, 0x36 ;  /* 0x00009d800000791a */ /* 0x000fe80000000000 */
[----:B------:R-:W1:Y:S02]  /*0130*/  UTCATOMSWS.FIND_AND_SET.ALIGN UP0, UR5, UR5 ;  /* 0x00000005000575e3 */ /* 0x000e640008000800 */
[----:B-1----:R-:W-:-:S04]  /*0140*/  PLOP3.LUT P0, PT, PT, PT, UP0, 0x80, 0x8 ;  /* 0x000000000008781c */ /* 0x002fc80003f0f008 */
[----:B------:R-:W-:-:S04]  /*0150*/  SEL R2, RZ, 0xffffffff, !P0 ;  /* 0xffffffffff027807 */ /* 0x000fc80004000000 */
[----:B------:R-:W-:Y:S01]  /*0160*/  ISETP.NE.AND P0, PT, R2, RZ, PT ;  /* 0x000000ff0200720c */ /* 0x000fe20003f05270 */
[----:B------:R-:W-:-:S12]  /*0170*/  IMAD.U32 R2, RZ, RZ, UR5 ;  /* 0x00000005ff027e24 */ /* 0x000fd8000f8e00ff */
[----:B------:R-:W-:Y:S05]  /*0180*/  @P0 BRA `(.L_x_3) ;  /* 0x0000000000240947 */ /* 0x000fea0003800000 */
.L_x_4:
[----:B------:R-:W-:Y:S05]  /*0190*/  NANOSLEEP 0x64 ;  /* 0x000000640000795d */ /* 0x000fea0003800000 */
[----:B------:R-:W-:-:S05]  /*01a0*/  UMOV UR5, 0x1 ;  /* 0x0000000100057882 */ /* 0x000fca0000000000 */
[----:B------:R-:W-:Y:S04]  /*01b0*/  DEPBAR.LE SB1, 0x36 ;  /* 0x00009d800000791a */ /* 0x000fe80000000000 */
[----:B------:R-:W1:Y:S02]  /*01c0*/  UTCATOMSWS.FIND_AND_SET.ALIGN UP0, UR5, UR5 ;  /* 0x00000005000575e3 */ /* 0x000e640008000800 */
[----:B-1----:R-:W-:-:S04]  /*01d0*/  PLOP3.LUT P0, PT, PT, PT, UP0, 0x80, 0x8 ;  /* 0x000000000008781c */ /* 0x002fc80003f0f008 */
[----:B------:R-:W-:-:S04]  /*01e0*/  SEL R2, RZ, 0xffffffff, !P0 ;  /* 0xffffffffff027807 */ /* 0x000fc80004000000 */
[----:B------:R-:W-:Y:S01]  /*01f0*/  ISETP.NE.AND P0, PT, R2, RZ, PT ;  /* 0x000000ff0200720c */ /* 0x000fe20003f05270 */
[----:B------:R-:W-:-:S12]  /*0200*/  IMAD.U32 R2, RZ, RZ, UR5 ;  /* 0x00000005ff027e24 */ /* 0x000fd8000f8e00ff */
[----:B------:R-:W-:Y:S05]  /*0210*/  @!P0 BRA `(.L_x_4) ;  /* 0xfffffffc00dc8947 */ /* 0x000fea000383ffff */
.L_x_3:
[C---:B------:R-:W-:Y:S01]  /*0220*/  VIADD R4, R2.reuse, 0x10 ;  /* 0x0000001002047836 */ /* 0x040fe20000000000 */
[----:B------:R-:W-:Y:S01]  /*0230*/  UMOV UR5, 0x50 ;  /* 0x0000005000057882 */ /* 0x000fe20000000000 */
[C---:B------:R-:W-:Y:S01]  /*0240*/  SHF.L.U32 R3, R5.reuse, R2, RZ ;  /* 0x0000000205037219 */ /* 0x040fe200000006ff */
[----:B------:R-:W-:Y:S01]  /*0250*/  ULEA UR5, UR6, UR5, 0x18 ;  /* 0x0000000506057291 */ /* 0x000fe2000f8ec0ff */
[----:B------:R-:W-:Y:S01]  /*0260*/  IMAD.SHL.U32 R2, R2, 0x20, RZ ;  /* 0x0000002002027824 */ /* 0x000fe200078e00ff */
[----:B------:R-:W-:-:S04]  /*0270*/  SHF.L.U32 R4, R5, R4, RZ ;  /* 0x0000000405047219 */ /* 0x000fc800000006ff */
[----:B------:R-:W-:-:S05]  /*0280*/  LOP3.LUT R3, R4, R3, RZ, 0xfc, !PT ;  /* 0x0000000304037212 */ /* 0x000fca00078efcff */
[----:B------:R1:W-:Y:S04]  /*0290*/  ATOMS.OR RZ, [UR5], R3 ;  /* 0x00000003ffff798c */ /* 0x0003e8000b000005 */
[----:B------:R1:W-:Y:S01]  /*02a0*/  STS [UR4], R2 ;  /* 0x00000002ff007988 */ /* 0x0003e20008000804 */
[----:B------:R-:W-:Y:S05]  /*02b0*/  BRA `(.L_x_2) ;  /* 0x0000000000107947 */ /* 0x000fea0003800000 */
.L_x_1:
[----:B------:R-:W-:-:S05]  /*02c0*/  IMAD.MOV.U32 R2, RZ, RZ, -0x1 ;  /* 0xffffffffff027424 */ /* 0x000fca00078e00ff */
[----:B------:R1:W-:Y:S02]  /*02d0*/  STS [UR4], R2 ;  /* 0x00000002ff007988 */ /* 0x0003e40008000804 */
[----:B-1----:R-:W-:-:S07]  /*02e0*/  MOV R2, 0x300 ;  /* 0x0000030000027802 */ /* 0x002fce0000000f00 */
[----:B0-----:R-:W-:Y:S05]  /*02f0*/  CALL.REL.NOINC `($__internal_1_$__cuda_sm10x_tcgen05_guardrail_trap_phase_invalid_during_alloc) ;  /* 0x0000004800c47944 */ /* 0x001fea0003c00000 */
.L_x_2:
[----:B------:R-:W-:Y:S05]  /*0300*/  WARPSYNC.ALL ;  /* 0x0000000000007948 */ /* 0x000fea0003800000 */
[----:B------:R-:W-:Y:S01]  /*0310*/  NOP ;  /* 0x0000000000007918 */ /* 0x000fe20000000000 */
.L_x_0:
[----:B------:R-:W2:Y:S01]  /*0320*/  LDC.64 R14, c[0x0][0x398] ;  /* 0x0000e600ff0e7b82 */ /* 0x000ea20000000a00 */
[----:B------:R-:W3:Y:S01]  /*0330*/  S2R R7, SR_CTAID.X ;  /* 0x0000000000077919 */ /* 0x000ee20000002500 */
[----:B------:R-:W-:Y:S01]  /*0340*/  UMOV UR10, 0x400 ;  /* 0x00000400000a7882 */ /* 0x000fe20000000000 */
[--C-:B------:R-:W-:Y:S01]  /*0350*/  SHF.R.U32.HI R27, RZ, 0x5, R0.reuse ;  /* 0x00000005ff1b7819 */ /* 0x100fe20000011600 */
[----:B------:R-:W-:Y:S01]  /*0360*/  UMOV UR7, 0x1 ;  /* 0x0000000100077882 */ /* 0x000fe20000000000 */
[----:B------:R-:W-:Y:S01]  /*0370*/  SHF.R.U32.HI R72, RZ, 0x6, R0 ;  /* 0x00000006ff487819 */ /* 0x000fe20000011600 */
[----:B------:R-:W4:Y:S01]  /*0380*/  LDCU.128 UR16, c[0x0][0x380] ;  /* 0x00007000ff1077ac */ /* 0x000f220008000c00 */
[----:B------:R-:W-:Y:S01]  /*0390*/  PRMT R28, RZ, 0x7610, R28 ;  /* 0x00007610ff1c7816 */ /* 0x000fe2000000001c */
[----:B------:R-:W5:Y:S01]  /*03a0*/  S2UR UR4, SR_CgaCtaId ;  /* 0x00000000000479c3 */ /* 0x000f620000008800 */
[----:B------:R-:W-:-:S04]  /*03b0*/  SGXT.U32 R72, R72, 0x2 ;  /* 0x000000024848781a */ /* 0x000fc80000000000 */
[C---:B------:R-:W-:Y:S02]  /*03c0*/  LOP3.LUT R73, R72.reuse, 0x10, RZ, 0xfc, !PT ;  /* 0x0000001048497812 */ /* 0x040fe400078efcff */
[C---:B------:R-:W-:Y:S01]  /*03d0*/  LOP3.LUT R75, R72.reuse, 0x18, RZ, 0xfc, !PT ;  /* 0x00000018484b7812 */ /* 0x040fe200078efcff */
[----:B------:R-:W1:Y:S01]  /*03e0*/  LDC.64 R68, c[0x0][0x3a8] ;  /* 0x0000ea00ff447b82 */ /* 0x000e620000000a00 */
[----:B------:R-:W-:Y:S01]  /*03f0*/  LOP3.LUT R77, R72, 0x20, RZ, 0xfc, !PT ;  /* 0x00000020484d7812 */ /* 0x000fe200078efcff */
[----:B-12---:R-:W-:-:S06]  /*0400*/  VIADD R2, R15, 0xf ;  /* 0x0000000f0f027836 */ /* 0x006fcc0000000000 */
[----:B------:R-:W1:Y:S01]  /*0410*/  LDC.64 R66, c[0x0][0x3a0] ;  /* 0x0000e800ff427b82 */ /* 0x000e620000000a00 */
[----:B------:R-:W-:Y:S01]  /*0420*/  SHF.R.S32.HI R3, RZ, 0x1f, R2 ;  /* 0x0000001fff037819 */ /* 0x000fe20000011402 */
[----:B-----5:R-:W-:-:S03]  /*0430*/  ULEA UR10, UR4, UR10, 0x18 ;  /* 0x0000000a040a7291 */ /* 0x020fc6000f8ec0ff */
[----:B------:R-:W-:Y:S02]  /*0440*/  LEA.HI R3, R3, R2, RZ, 0x4 ;  /* 0x0000000203037211 */ /* 0x000fe400078f20ff */
[----:B---3--:R-:W-:Y:S01]  /*0450*/  IABS R8, R7 ;  /* 0x0000000700087213 */ /* 0x008fe20000000000 */
[----:B------:R-:W-:Y:S01]  /*0460*/  UIADD3 UR6, UPT, UPT, UR10, 0xa000, URZ ;  /* 0x0000a0000a067890 */ /* 0x000fe2000fffe0ff */
[----:B------:R-:W-:Y:S01]  /*0470*/  SHF.R.S32.HI R3, RZ, 0x4, R3 ;  /* 0x00000004ff037819 */ /* 0x000fe20000011403 */
[----:B------:R-:W-:-:S04]  /*0480*/  IMAD R19, R72, R68, RZ ;  /* 0x0000004448137224 */ /* 0x000fc800078e02ff */
[----:B------:R-:W-:Y:S02]  /*0490*/  IMAD.SHL.U32 R4, R3, 0x8, RZ ;  /* 0x0000000803047824 */ /* 0x000fe400078e00ff */
[----:B------:R-:W-:-:S03]  /*04a0*/  IMAD R21, R68, 0x4, R19 ;  /* 0x0000000444157824 */ /* 0x000fc600078e0213 */
[-C--:B------:R-:W-:Y:S01]  /*04b0*/  IABS R9, R4.reuse ;  /* 0x0000000400097213 */ /* 0x080fe20000000000 */
[C---:B------:R-:W-:Y:S01]  /*04c0*/  IMAD R23, R68.reuse, 0x4, R21 ;  /* 0x0000000444177824 */ /* 0x040fe200078e0215 */
[----:B------:R-:W-:Y:S02]  /*04d0*/  IABS R10, R4 ;  /* 0x00000004000a7213 */ /* 0x000fe40000000000 */
[----:B------:R-:W2:Y:S01]  /*04e0*/  I2F.RP R5, R9 ;  /* 0x0000000900057306 */ /* 0x000ea20000209400 */
[----:B------:R-:W-:-:S07]  /*04f0*/  IMAD R45, R68, 0x4, R23 ;  /* 0x00000004442d7824 */ /* 0x000fce00078e0217 */
[----:B--2---:R-:W2:Y:S02]  /*0500*/  MUFU.RCP R5, R5 ;  /* 0x0000000500057308 */ /* 0x004ea40000001000 */
[----:B--2---:R-:W-:Y:S02]  /*0510*/  VIADD R2, R5, 0xffffffe ;  /* 0x0ffffffe05027836 */ /* 0x004fe40000000000 */
[----:B------:R-:W-:-:S04]  /*0520*/  IMAD.MOV R5, RZ, RZ, -R10 ;  /* 0x000000ffff057224 */ /* 0x000fc800078e0a0a */
[----:B------:R2:W3:Y:S02]  /*0530*/  F2I.FTZ.U32.TRUNC.NTZ R3, R2 ;  /* 0x0000000200037305 */ /* 0x0004e4000021f000 */
[----:B--2---:R-:W-:Y:S02]  /*0540*/  IMAD.MOV.U32 R2, RZ, RZ, RZ ;  /* 0x000000ffff027224 */ /* 0x004fe400078e00ff */
[----:B---3--:R-:W-:-:S04]  /*0550*/  IMAD.MOV R6, RZ, RZ, -R3 ;  /* 0x000000ffff067224 */ /* 0x008fc800078e0a03 */
[----:B------:R-:W-:Y:S02]  /*0560*/  IMAD R11, R6, R9, RZ ;  /* 0x00000009060b7224 */ /* 0x000fe400078e02ff */
[----:B------:R-:W-:Y:S02]  /*0570*/  IMAD.MOV.U32 R6, RZ, RZ, R8 ;  /* 0x000000ffff067224 */ /* 0x000fe400078e0008 */
[----:B------:R-:W-:-:S06]  /*0580*/  IMAD.HI.U32 R3, R3, R11, R2 ;  /* 0x0000000b03037227 */ /* 0x000fcc00078e0002 */
[----:B------:R-:W-:-:S04]  /*0590*/  IMAD.HI.U32 R3, R3, R6, RZ ;  /* 0x0000000603037227 */ /* 0x000fc800078e00ff */
[----:B------:R-:W-:Y:S01]  /*05a0*/  IMAD R2, R3, R5, R6 ;  /* 0x0000000503027224 */ /* 0x000fe200078e0206 */
[----:B------:R-:W-:Y:S04]  /*05b0*/  BAR.SYNC.DEFER_BLOCKING 0x0 ;  /* 0x0000000000007b1d */ /* 0x000fe80000010000 */
[----:B------:R-:W-:-:S13]  /*05c0*/  ISETP.GT.U32.AND P2, PT, R9, R2, PT ;  /* 0x000000020900720c */ /* 0x000fda0003f44070 */
[----:B------:R-:W-:Y:S02]  /*05d0*/  @!P2 IMAD.IADD R2, R2, 0x1, -R9 ;  /* 0x000000010202a824 */ /* 0x000fe400078e0a09 */
[----:B------:R-:W-:Y:S01]  /*05e0*/  @!P2 VIADD R3, R3, 0x1 ;  /* 0x000000010303a836 */ /* 0x000fe20000000000 */
[----:B------:R-:W-:Y:S02]  /*05f0*/  ISETP.NE.AND P2, PT, R4, RZ, PT ;  /* 0x000000ff0400720c */ /* 0x000fe40003f45270 */
[----:B------:R-:W-:Y:S02]  /*0600*/  ISETP.GE.U32.AND P0, PT, R2, R9, PT ;  /* 0x000000090200720c */ /* 0x000fe40003f06070 */
[----:B------:R-:W-:-:S04]  /*0610*/  LOP3.LUT R2, R7, R4, RZ, 0x3c, !PT ;  /* 0x0000000407027212 */ /* 0x000fc800078e3cff */
[----:B------:R-:W-:Y:S01]  /*0620*/  ISETP.GE.AND P3, PT, R2, RZ, PT ;  /* 0x000000ff0200720c */ /* 0x000fe20003f66270 */
[----:B------:R-:W-:-:S06]  /*0630*/  VIADD R2, R14, 0x3f ;  /* 0x0000003f0e027836 */ /* 0x000fcc0000000000 */
[----:B------:R-:W-:-:S04]  /*0640*/  @P0 VIADD R3, R3, 0x1 ;  /* 0x0000000103030836 */ /* 0x000fc80000000000 */
[----:B------:R-:W-:Y:S01]  /*0650*/  IMAD.MOV.U32 R5, RZ, RZ, R3 ;  /* 0x000000ffff057224 */ /* 0x000fe200078e0003 */
[----:B------:R-:W-:-:S03]  /*0660*/  SHF.R.S32.HI R3, RZ, 0x1f, R2 ;  /* 0x0000001fff037819 */ /* 0x000fc60000011402 */
[----:B------:R-:W-:Y:S01]  /*0670*/  @!P3 IMAD.MOV R5, RZ, RZ, -R5 ;  /* 0x000000ffff05b224 */ /* 0x000fe200078e0a05 */
[----:B------:R-:W-:Y:S02]  /*0680*/  @!P2 LOP3.LUT R5, RZ, R4, RZ, 0x33, !PT ;  /* 0x00000004ff05a212 */ /* 0x000fe400078e33ff */
[----:B------:R-:W-:-:S03]  /*0690*/  LEA.HI R3, R3, R2, RZ, 0x6 ;  /* 0x0000000203037211 */ /* 0x000fc600078f30ff */
[----:B------:R-:W-:Y:S02]  /*06a0*/  IMAD.SHL.U32 R10, R5, 0x8, RZ ;  /* 0x00000008050a7824 */ /* 0x000fe400078e00ff */
[----:B------:R-:W-:-:S03]  /*06b0*/  IMAD.MOV R5, RZ, RZ, -R5 ;  /* 0x000000ffff057224 */ /* 0x000fc600078e0a05 */
[----:B------:R-:W-:Y:S01]  /*06c0*/  LEA.HI.SX32 R3, R3, -R10, 0x1a ;  /* 0x8000000a03037211 */ /* 0x000fe200078fd2ff */
[----:B------:R-:W-:-:S03]  /*06d0*/  IMAD R12, R4, R5, R7 ;  /* 0x00000005040c7224 */ /* 0x000fc600078e0207 */
[----:B------:R-:W-:Y:S02]  /*06e0*/  VIMNMX R11, PT, PT, R3, 0x8, PT ;  /* 0x00000008030b7848 */ /* 0x000fe40003fe0100 */
[----:B------:R-:W-:Y:S02]  /*06f0*/  IABS R7, R12 ;  /* 0x0000000c00077213 */ /* 0x000fe40000000000 */
[----:B------:R-:W-:-:S04]  /*0700*/  IABS R9, R11 ;  /* 0x0000000b00097213 */ /* 0x000fc80000000000 */
[----:B------:R-:W2:Y:S08]  /*0710*/  I2F.RP R6, R9 ;  /* 0x0000000900067306 */ /* 0x000eb00000209400 */
[----:B--2---:R-:W2:Y:S02]  /*0720*/  MUFU.RCP R6, R6 ;  /* 0x0000000600067308 */ /* 0x004ea40000001000 */
[----:B--2---:R-:W-:-:S06]  /*0730*/  VIADD R2, R6, 0xffffffe ;  /* 0x0ffffffe06027836 */ /* 0x004fcc0000000000 */
[----:B------:R2:W3:Y:S02]  /*0740*/  F2I.FTZ.U32.TRUNC.NTZ R3, R2 ;  /* 0x0000000200037305 */ /* 0x0004e4000021f000 */
[----:B--2---:R-:W-:Y:S02]  /*0750*/  IMAD.MOV.U32 R2, RZ, RZ, RZ ;  /* 0x000000ffff027224 */ /* 0x004fe400078e00ff */
[----:B---3--:R-:W-:-:S04]  /*0760*/  IMAD.MOV R8, RZ, RZ, -R3 ;  /* 0x000000ffff087224 */ /* 0x008fc800078e0a03 */
[----:B------:R-:W-:Y:S01]  /*0770*/  IMAD.MOV.U32 R4, RZ, RZ, R8 ;  /* 0x000000ffff047224 */ /* 0x000fe200078e0008 */
[----:B------:R-:W-:-:S03]  /*0780*/  IABS R8, R11 ;  /* 0x0000000b00087213 */ /* 0x000fc60000000000 */
[----:B------:R-:W-:Y:S02]  /*0790*/  IMAD R5, R4, R9, RZ ;  /* 0x0000000904057224 */ /* 0x000fe400078e02ff */
[----:B------:R-:W-:Y:S01]  /*07a0*/  IMAD.MOV.U32 R4, RZ, RZ, R7 ;  /* 0x000000ffff047224 */ /* 0x000fe200078e0007 */
[----:B------:R-:W-:Y:S01]  /*07b0*/  IABS R7, R14 ;  /* 0x0000000e00077213 */ /* 0x000fe20000000000 */
[----:B------:R-:W-:Y:S01]  /*07c0*/  IMAD.HI.U32 R3, R3, R5, R2 ;  /* 0x0000000503037227 */ /* 0x000fe200078e0002 */
[----:B------:R-:W-:-:S03]  /*07d0*/  LOP3.LUT R5, R0, 0x3f, RZ, 0xc0, !PT ;  /* 0x0000003f00057812 */ /* 0x000fc600078ec0ff */
[----:B------:R-:W-:Y:S01]  /*07e0*/  IMAD.MOV R2, RZ, RZ, -R8 ;  /* 0x000000ffff027224 */ /* 0x000fe200078e0a08 */
[----:B------:R-:W-:Y:S01]  /*07f0*/  IABS R8, R15 ;  /* 0x0000000f00087213 */ /* 0x000fe20000000000 */
[----:B------:R-:W-:-:S03]  /*0800*/  IMAD.HI.U32 R3, R3, R4, RZ ;  /* 0x0000000403037227 */ /* 0x000fc600078e00ff */
[----:B------:R-:W2:Y:S01]  /*0810*/  I2F.RP R6, R8 ;  /* 0x0000000800067306 */ /* 0x000ea20000209400 */
[----:B------:R-:W-:-:S05]  /*0820*/  IMAD R2, R3, R2, R4 ;  /* 0x0000000203027224 */ /* 0x000fca00078e0204 */
[----:B------:R-:W-:Y:S02]  /*0830*/  ISETP.GT.U32.AND P2, PT, R9, R2, PT ;  /* 0x000000020900720c */ /* 0x000fe40003f44070 */
[----:B------:R-:W3:Y:S08]  /*0840*/  I2F.RP R4, R7 ;  /* 0x0000000700047306 */ /* 0x000ef00000209400 */
[----:B--2---:R-:W-:Y:S03]  /*0850*/  MUFU.RCP R6, R6 ;  /* 0x0000000600067308 */ /* 0x004fe60000001000 */
[----:B------:R-:W-:-:S02]  /*0860*/  @!P2 IMAD.IADD R2, R2, 0x1, -R9 ;  /* 0x000000010202a824 */ /* 0x000fc400078e0a09 */
[----:B------:R-:W-:Y:S01]  /*0870*/  @!P2 VIADD R3, R3, 0x1 ;  /* 0x000000010303a836 */ /* 0x000fe20000000000 */
[----:B------:R-:W-:Y:S02]  /*0880*/  ISETP.NE.AND P2, PT, R11, RZ, PT ;  /* 0x000000ff0b00720c */ /* 0x000fe40003f45270 */
[----:B------:R-:W-:Y:S01]  /*0890*/  ISETP.GE.U32.AND P0, PT, R2, R9, PT ;  /* 0x000000090200720c */ /* 0x000fe20003f06070 */
[----:B---3--:R-:W2:Y:S01]  /*08a0*/  MUFU.RCP R4, R4 ;  /* 0x0000000400047308 */ /* 0x008ea20000001000 */
[----:B------:R-:W-:Y:S02]  /*08b0*/  LOP3.LUT R2, R12, R11, RZ, 0x3c, !PT ;  /* 0x0000000b0c027212 */ /* 0x000fe400078e3cff */
[----:B------:R-:W-:Y:S02]  /*08c0*/  SHF.R.U32.HI R9, RZ, 0x7, R0 ;  /* 0x00000007ff097819 */ /* 0x000fe40000011600 */
[----:B------:R-:W-:-:S07]  /*08d0*/  ISETP.GE.AND P3, PT, R2, RZ, PT ;  /* 0x000000ff0200720c */ /* 0x000fce0003f66270 */
[----:B------:R-:W-:-:S04]  /*08e0*/  @P0 VIADD R3, R3, 0x1 ;  /* 0x0000000103030836 */ /* 0x000fc80000000000 */
[----:B------:R-:W-:Y:S02]  /*08f0*/  IMAD.MOV.U32 R71, RZ, RZ, R3 ;  /* 0x000000ffff477224 */ /* 0x000fe400078e0003 */
[----:B--2---:R-:W-:Y:S02]  /*0900*/  VIADD R3, R4, 0xffffffe ;  /* 0x0ffffffe04037836 */ /* 0x004fe40000000000 */
[----:B------:R-:W-:Y:S01]  /*0910*/  @!P3 IMAD.MOV R71, RZ, RZ, -R71 ;  /* 0x000000ffff47b224 */ /* 0x000fe200078e0a47 */
[----:B------:R-:W-:-:S03]  /*0920*/  @!P2 LOP3.LUT R71, RZ, R11, RZ, 0x33, !PT ;  /* 0x0000000bff47a212 */ /* 0x000fc600078e33ff */
[----:B------:R-:W2:Y:S02]  /*0930*/  F2I.FTZ.U32.TRUNC.NTZ R3, R3 ;  /* 0x0000000300037305 */ /* 0x000ea4000021f000 */
[----:B------:R-:W-:Y:S02]  /*0940*/  IMAD.MOV R2, RZ, RZ, -R71 ;  /* 0x000000ffff027224 */ /* 0x000fe400078e0a47 */
[----:B------:R-:W-:Y:S02]  /*0950*/  IMAD.SHL.U32 R71, R71, 0x10, RZ ;  /* 0x0000001047477824 */ /* 0x000fe400078e00ff */
[----:B------:R-:W-:-:S04]  /*0960*/  IMAD R2, R11, R2, R12 ;  /* 0x000000020b027224 */ /* 0x000fc800078e020c */
[----:B------:R-:W-:Y:S02]  /*0970*/  IMAD.IADD R2, R10, 0x1, R2 ;  /* 0x000000010a027824 */ /* 0x000fe400078e0202 */
[----:B------:R-:W3:Y:S02]  /*0980*/  LDS R10, [UR10] ;  /* 0x0000000aff0a7984 */ /* 0x000ee40008000800 */
[----:B------:R-:W-:Y:S02]  /*0990*/  IMAD R70, R2, 0x40, R5 ;  /* 0x0000004002467824 */ /* 0x000fe400078e0205 */
[----:B--2---:R-:W-:Y:S02]  /*09a0*/  IMAD.MOV R4, RZ, RZ, -R3 ;  /* 0x000000ffff047224 */ /* 0x004fe400078e0a03 */
[----:B------:R-:W-:Y:S01]  /*09b0*/  IMAD.MOV.U32 R2, RZ, RZ, RZ ;  /* 0x000000ffff027224 */ /* 0x000fe200078e00ff */
[----:B------:R-:W-:Y:S01]  /*09c0*/  BAR.SYNC.DEFER_BLOCKING 0x0 ;  /* 0x0000000000007b1d */ /* 0x000fe20000010000 */
[----:B------:R-:W-:Y:S01]  /*09d0*/  IMAD R5, R4, R7, RZ ;  /* 0x0000000704057224 */ /* 0x000fe200078e02ff */
[----:B------:R-:W-:-:S02]  /*09e0*/  IABS R4, R70 ;  /* 0x0000004600047213 */ /* 0x000fc40000000000 */
[----:B------:R-:W-:Y:S01]  /*09f0*/  ISETP.GE.AND P2, PT, R70, RZ, PT ;  /* 0x000000ff4600720c */ /* 0x000fe20003f46270 */
[----:B------:R-:W-:-:S04]  /*0a00*/  IMAD.HI.U32 R2, R3, R5, R2 ;  /* 0x0000000503027227 */ /* 0x000fc800078e0002 */
[----:B------:R-:W-:Y:S02]  /*0a10*/  IMAD.SHL.U32 R5, R27, 0x200000, RZ ;  /* 0x002000001b057824 */ /* 0x000fe400078e00ff */
[----:B------:R-:W-:-:S03]  /*0a20*/  IMAD.HI.U32 R2, R2, R4, RZ ;  /* 0x0000000402027227 */ /* 0x000fc600078e00ff */
[----:B------:R-:W-:Y:S01]  /*0a30*/  LOP3.LUT R5, R5, 0x600000, RZ, 0xc0, !PT ;  /* 0x0060000005057812 */ /* 0x000fe200078ec0ff */
[----:B------:R-:W-:Y:S02]  /*0a40*/  IMAD.MOV R3, RZ, RZ, -R2 ;  /* 0x000000ffff037224 */ /* 0x000fe400078e0a02 */
[----:B------:R-:W-:Y:S01]  /*0a50*/  VIADD R2, R6, 0xffffffe ;  /* 0x0ffffffe06027836 */ /* 0x000fe20000000000 */
[----:B------:R-:W-:Y:S01]  /*0a60*/  R2UR UR5, R5 ;  /* 0x00000000050572ca */ /* 0x000fe200000e0000 */
[----:B------:R-:W-:Y:S02]  /*0a70*/  IMAD R4, R7, R3, R4 ;  /* 0x0000000307047224 */ /* 0x000fe400078e0204 */
[----:B------:R2:W5:Y:S01]  /*0a80*/  F2I.FTZ.U32.TRUNC.NTZ R3, R2 ;  /* 0x0000000200037305 */ /* 0x000562000021f000 */
[----:B------:R-:W-:Y:S02]  /*0a90*/  IMAD.SHL.U32 R6, R27, 0x2, RZ ;  /* 0x000000021b067824 */ /* 0x000fe400078e00ff */
[----:B------:R-:W-:-:S03]  /*0aa0*/  ISETP.GT.U32.AND P0, PT, R7, R4, PT ;  /* 0x000000040700720c */ /* 0x000fc60003f04070 */
[----:B------:R-:W-:Y:S02]  /*0ab0*/  LOP3.LUT R6, R6, 0x8, RZ, 0xc0, !PT ;  /* 0x0000000806067812 */ /* 0x000fe400078ec0ff */
[----:B--2---:R-:W-:Y:S02]  /*0ac0*/  SGXT.U32 R2, R9, 0x1 ;  /* 0x000000010902781a */ /* 0x004fe40000000000 */
[----:B------:R-:W-:Y:S02]  /*0ad0*/  R2UR UR11, R6 ;  /* 0x00000000060b72ca */ /* 0x000fe400000e0000 */
[----:B------:R-:W-:Y:S01]  /*0ae0*/  LOP3.LUT R9, R71, R2, RZ, 0xfc, !PT ;  /* 0x0000000247097212 */ /* 0x000fe200078efcff */
[----:B------:R-:W-:Y:S01]  /*0af0*/  IMAD.MOV.U32 R2, RZ, RZ, RZ ;  /* 0x000000ffff027224 */ /* 0x000fe200078e00ff */
[----:B---3--:R-:W-:Y:S02]  /*0b00*/  R2UR UR9, R10 ;  /* 0x000000000a0972ca */ /* 0x008fe400000e0000 */
[----:B------:R-:W-:Y:S01]  /*0b10*/  @!P0 IMAD.IADD R4, R4, 0x1, -R7 ;  /* 0x0000000104048824 */ /* 0x000fe200078e0a07 */
[----:B------:R-:W-:Y:S01]  /*0b20*/  IABS R17, R9 ;  /* 0x0000000900117213 */ /* 0x000fe20000000000 */
[----:B-----5:R-:W-:Y:S01]  /*0b30*/  IMAD.MOV R11, RZ, RZ, -R3 ;  /* 0x000000ffff0b7224 */ /* 0x020fe200078e0a03 */
[----:B------:R-:W-:-:S02]  /*0b40*/  LOP3.LUT R46, R9, 0x2, RZ, 0xfc, !PT ;  /* 0x00000002092e7812 */ /* 0x000fc400078efcff */
[----:B------:R-:W-:Y:S01]  /*0b50*/  ISETP.GT.U32.AND P0, PT, R7, R4, PT ;  /* 0x000000040700720c */ /* 0x000fe20003f04070 */
[----:B------:R-:W-:Y:S01]  /*0b60*/  IMAD R5, R11, R8, RZ ;  /* 0x000000080b057224 */ /* 0x000fe200078e02ff */
[C---:B------:R-:W-:Y:S02]  /*0b70*/  LOP3.LUT R48, R9.reuse, 0x4, RZ, 0xfc, !PT ;  /* 0x0000000409307812 */ /* 0x040fe400078efcff */
[----:B------:R-:W-:Y:S01]  /*0b80*/  LOP3.LUT R50, R9, 0x6, RZ, 0xfc, !PT ;  /* 0x0000000609327812 */ /* 0x000fe200078efcff */
[----:B------:R-:W-:Y:S01]  /*0b90*/  IMAD.HI.U32 R16, R3, R5, R2 ;  /* 0x0000000503107227 */ /* 0x000fe200078e0002 */
[----:B------:R-:W-:Y:S01]  /*0ba0*/  IABS R39, R46 ;  /* 0x0000002e00277213 */ /* 0x000fe20000000000 */
[----:B------:R-:W-:Y:S01]  /*0bb0*/  UIADD3 UR11, UPT, UPT, UR11, UR5, UR9 ;  /* 0x000000050b0b7290 */ /* 0x000fe2000fffe009 */
[----:B------:R-:W-:Y:S02]  /*0bc0*/  IABS R41, R48 ;  /* 0x0000003000297213 */ /* 0x000fe40000000000 */
[----:B------:R-:W-:Y:S01]  /*0bd0*/  IABS R43, R50 ;  /* 0x00000032002b7213 */ /* 0x000fe20000000000 */
[----:B------:R-:W-:-:S04]  /*0be0*/  IMAD.HI.U32 R2, R16, R17, RZ ;  /* 0x0000001110027227 */ /* 0x000fc800078e00ff */
[----:B------:R-:W-:Y:S01]  /*0bf0*/  @!P0 IMAD.IADD R4, R4, 0x1, -R7 ;  /* 0x0000000104048824 */ /* 0x000fe200078e0a07 */
[----:B------:R-:W-:Y:S01]  /*0c00*/  ISETP.NE.AND P0, PT, R14, RZ, PT ;  /* 0x000000ff0e00720c */ /* 0x000fe20003f05270 */
[----:B------:R-:W-:Y:S02]  /*0c10*/  IMAD.MOV R3, RZ, RZ, -R2 ;  /* 0x000000ffff037224 */ /* 0x000fe400078e0a02 */
[----:B------:R-:W-:Y:S02]  /*0c20*/  IMAD.MOV.U32 R36, RZ, RZ, R4 ;  /* 0x000000ffff247224 */ /* 0x000fe400078e0004 */
[----:B------:R-:W-:Y:S02]  /*0c30*/  IMAD R17, R8, R3, R17 ;  /* 0x0000000308117224 */ /* 0x000fe400078e0211 */
[----:B------:R-:W-:Y:S01]  /*0c40*/  @!P2 IMAD.MOV R36, RZ, RZ, -R36 ;  /* 0x000000ffff24a224 */ /* 0x000fe200078e0a24 */
[----:B------:R-:W-:Y:S01]  /*0c50*/  LOP3.LUT P2, RZ, R0, 0xff, RZ, 0xc0, !PT ;  /* 0x000000ff00ff7812 */ /* 0x000fe2000784c0ff */
[----:B------:R-:W-:-:S04]  /*0c60*/  IMAD.HI.U32 R2, R16, R39, RZ ;  /* 0x0000002710027227 */ /* 0x000fc800078e00ff */
[----:B------:R-:W-:Y:S01]  /*0c70*/  @!P0 LOP3.LUT R36, RZ, R14, RZ, 0x33, !PT ;  /* 0x0000000eff248212 */ /* 0x000fe200078e33ff */
[----:B------:R-:W-:-:S04]  /*0c80*/  IMAD.HI.U32 R3, R16, R41, RZ ;  /* 0x0000002910037227 */ /* 0x000fc800078e00ff */
[----:B------:R-:W-:-:S04]  /*0c90*/  IMAD.HI.U32 R4, R16, R43, RZ ;  /* 0x0000002b10047227 */ /* 0x000fc800078e00ff */
[----:B-1----:R-:W-:Y:S02]  /*0ca0*/  IMAD R36, R36, R67, RZ ;  /* 0x0000004324247224 */ /* 0x002fe400078e02ff */
[----:B------:R-:W-:Y:S02]  /*0cb0*/  VIADD R67, R66, 0x7f ;  /* 0x0000007f42437836 */ /* 0x000fe40000000000 */
[----:B------:R-:W-:Y:S02]  /*0cc0*/  IMAD.MOV R2, RZ, RZ, -R2 ;  /* 0x000000ffff027224 */ /* 0x000fe400078e0a02 */
[----:B------:R-:W-:Y:S01]  /*0cd0*/  IMAD.MOV R3, RZ, RZ, -R3 ;  /* 0x000000ffff037224 */ /* 0x000fe200078e0a03 */
[----:B------:R-:W-:Y:S01]  /*0ce0*/  ISETP.GT.AND P0, PT, R67, 0x7f, PT ;  /* 0x0000007f4300780c */ /* 0x000fe20003f04270 */
[----:B------:R-:W-:Y:S02]  /*0cf0*/  IMAD.MOV R4, RZ, RZ, -R4 ;  /* 0x000000ffff047224 */ /* 0x000fe400078e0a04 */
[----:B------:R-:W-:-:S02]  /*0d00*/  IMAD R39, R8, R2, R39 ;  /* 0x0000000208277224 */ /* 0x000fc400078e0227 */
[C---:B------:R-:W-:Y:S02]  /*0d10*/  IMAD R41, R8.reuse, R3, R41 ;  /* 0x0000000308297224 */ /* 0x040fe400078e0229 */
[----:B------:R-:W-:Y:S01]  /*0d20*/  IMAD R43, R8, R4, R43 ;  /* 0x00000004082b7224 */ /* 0x000fe200078e022b */
[----:B----4-:R-:W-:Y:S06]  /*0d30*/  @P1 BRA `(.L_x_5) ;  /* 0x0000000000181947 */ /* 0x010fec0003800000 */
[----:B------:R-:W-:Y:S01]  /*0d40*/  ELECT P3, URZ, PT ;  /* 0x0000000000ff782f */ /* 0x000fe20003860000 */
[----:B------:R-:W-:Y:S01]  /*0d50*/  IMAD.MOV.U32 R2, RZ, RZ, 0x1 ;  /* 0x00000001ff027424 */ /* 0x000fe200078e00ff */
[----:B------:R-:W-:Y:S01]  /*0d60*/  UMOV UR5, 0x40 ;  /* 0x0000004000057882 */ /* 0x000fe20000000000 */
[----:B------:R-:W-:Y:S01]  /*0d70*/  UVIRTCOUNT.DEALLOC.SMPOOL 0x80 ;  /* 0x000000800000784c */ /* 0x000fe20000000000 */
[----:B------:R-:W-:-:S09]  /*0d80*/  ULEA UR5, UR4, UR5, 0x18 ;  /* 0x0000000504057291 */ /* 0x000fd2000f8ec0ff */
[----:B------:R1:W-:Y:S03]  /*0d90*/  @P3 STS.U8 [UR5], R2 ;  /* 0x00000002ff003988 */ /* 0x0003e60008000005 */
.L_x_5:
[----:B------:R-:W-:Y:S01]  /*0da0*/  STTM.16dp32bit_t0_t15.x4 tmem[UR11], RZ ;  /* 0x000000ff000079ed */ /* 0x000fe2000890000b */
[----:B------:R-:W-:Y:S01]  /*0db0*/  STTM.16dp32bit_t16_t31.x4 tmem[UR11+0x4], RZ ;  /* 0x000004ff000079ed */ /* 0x000fe2000892000b */
[----:B------:R-:W2:Y:S02]  /*0dc0*/  FENCE.VIEW.ASYNC.T ;  /* 0x00000000000073c6 */ /* 0x000ea40000000200 */
[----:B--2---:R-:W-:Y:S01]  /*0dd0*/  VOTEU.ALL UP0, P2 ;  /* 0x0000000000ff7886 */ /* 0x004fe20001000000 */
[----:B------:R-:W-:Y:S01]  /*0de0*/  IMAD R3, R68, 0x4, R45 ;  /* 0x0000000444037824 */ /* 0x000fe200078e022d */
[----:B------:R-:W-:Y:S01]  /*0df0*/  UMOV UR12, UR6 ;  /* 0x00000006000c7c82 */ /* 0x000fe20008000000 */
[----:B------:R-:W-:Y:S01]  /*0e00*/  VOTEU.ALL UP1, P2 ;  /* 0x0000000000ff7886 */ /* 0x000fe20001020000 */
[----:B------:R-:W-:Y:S01]  /*0e10*/  IMAD.SHL.U32 R26, R36, 0x2, RZ ;  /* 0x00000002241a7824 */ /* 0x000fe200078e00ff */
[----:B------:R-:W-:-:S04]  /*0e20*/  @!UP0 UIADD3 UR4, UPT, UPT, -UR7, 0x100000, URZ ;  /* 0x0010000007048890 */ /* 0x000fc8000fffe1ff */
[----:B------:R-:W-:Y:S02]  /*0e30*/  @!UP0 USHF.L.U32 UR5, UR4, 0xb, URZ ;  /* 0x0000000b04058899 */ /* 0x000fe400080006ff */
[----:B------:R-:W-:Y:S01]  /*0e40*/  @!UP0 USHF.L.U32 UR4, UR4, 0x1, URZ ;  /* 0x0000000104048899 */ /* 0x000fe200080006ff */
[----:B------:R-:W-:Y:S01]  /*0e50*/  BAR.SYNC.DEFER_BLOCKING 0x0 ;  /* 0x0000000000007b1d */ /* 0x000fe20000010000 */
[----:B------:R-:W-:Y:S01]  /*0e60*/  IMAD R25, R68, 0x4, R3 ;  /* 0x0000000444197824 */ /* 0x000fe200078e0203 */
[-C--:B------:R-:W-:Y:S02]  /*0e70*/  ISETP.LT.AND P4, PT, R73, R66.reuse, P0 ;  /* 0x000000424900720c */ /* 0x080fe40000781270 */
[----:B------:R-:W-:Y:S01]  /*0e80*/  IADD3 R14, P5, PT, R26, UR16, RZ ;  /* 0x000000101a0e7c10 */ /* 0x000fe2000ffbe0ff */
[----:B------:R-:W-:Y:S01]  /*0e90*/  IMAD R5, R68, 0x4, R25 ;  /* 0x0000000444057824 */ /* 0x000fe200078e0219 */
[----:B------:R-:W-:Y:S02]  /*0ea0*/  ISETP.LT.AND P3, PT, R75, R66, P0 ;  /* 0x000000424b00720c */ /* 0x000fe40000761270 */
[----:B------:R-:W-:Y:S01]  /*0eb0*/  LEA.HI.X.SX32 R38, R36, UR17, 0x1, P5 ;  /* 0x0000001124267c11 */ /* 0x000fe2000a8f0eff */
[----:B------:R-:W-:Y:S01]  /*0ec0*/  IMAD R37, R68, 0x4, R5 ;  /* 0x0000000444257824 */ /* 0x000fe200078e0205 */
[----:B-1----:R-:W-:-:S03]  /*0ed0*/  LEA R2, P5, R3, R14, 0x1 ;  /* 0x0000000e03027211 */ /* 0x002fc600078a08ff */
[C---:B------:R-:W-:Y:S01]  /*0ee0*/  IMAD R33, R68.reuse, 0x4, R37 ;  /* 0x0000000444217824 */ /* 0x040fe200078e0225 */
[----:B------:R-:W-:Y:S01]  /*0ef0*/  LEA.HI.X.SX32 R3, R3, R38, 0x1, P5 ;  /* 0x0000002603037211 */ /* 0x000fe200028f0eff */
[----:B------:R-:W1:Y:S02]  /*0f00*/  FENCE.VIEW.ASYNC.S ;  /* 0x00000000000073c6 */ /* 0x000e640000000000 */
[----:B-1----:R1:W2:Y:S02]  /*0f10*/  @!UP1 SYNCS.EXCH.64 URZ, [UR12], UR4 ;  /* 0x000000040cff95b2 */ /* 0x0022a40008000100 */
[----:B--2---:R-:W-:Y:S01]  /*0f20*/  BAR.SYNC.DEFER_BLOCKING 0x0 ;  /* 0x0000000000007b1d */ /* 0x004fe20000010000 */
[----:B------:R-:W-:Y:S01]  /*0f30*/  IMAD R31, R68, 0x4, R33 ;  /* 0x00000004441f7824 */ /* 0x000fe200078e0221 */
[----:B------:R-:W-:-:S03]  /*0f40*/  LEA R4, P5, R5, R14, 0x1 ;  /* 0x0000000e05047211 */ /* 0x000fc600078a08ff */
[----:B------:R-:W-:Y:S01]  /*0f50*/  IMAD R29, R68, 0x4, R31 ;  /* 0x00000004441d7824 */ /* 0x000fe200078e021f */
[----:B------:R-:W-:-:S03]  /*0f60*/  PRMT R30, RZ, 0x7610, R30 ;  /* 0x00007610ff1e7816 */ /* 0x000fc6000000001e */
[----:B------:R-:W-:Y:S01]  /*0f70*/  IMAD R35, R68, 0x4, R29 ;  /* 0x0000000444237824 */ /* 0x000fe200078e021d */
[----:B------:R-:W-:Y:S01]  /*0f80*/  LEA.HI.X.SX32 R5, R5, R38, 0x1, P5 ;  /* 0x0000002605057211 */ /* 0x000fe200028f0eff */
[----:B-1----:R-:W1:Y:S01]  /*0f90*/  LDCU UR4, c[0x0][0x3b0] ;  /* 0x00007600ff0477ac */ /* 0x002e620008000800 */
[----:B------:R-:W-:Y:S01]  /*0fa0*/  LOP3.LUT R79, R72, 0x28, RZ, 0xfc, !PT ;  /* 0x00000028484f7812 */ /* 0x000fe200078efcff */
[----:B------:R-:W-:Y:S01]  /*0fb0*/  IMAD R11, R68, 0x4, R35 ;  /* 0x00000004440b7824 */ /* 0x000fe200078e0223 */
[----:B------:R-:W-:-:S03]  /*0fc0*/  LEA R6, P6, R33, R14, 0x1 ;  /* 0x0000000e21067211 */ /* 0x000fc600078c08ff */
[C---:B------:R-:W-:Y:S01]  /*0fd0*/  IMAD R47, R68.reuse, 0x4, R11 ;  /* 0x00000004442f7824 */ /* 0x040fe200078e020b */
[----:B------:R-:W-:Y:S01]  /*0fe0*/  LEA.HI.X.SX32 R7, R33, R38, 0x1, P6 ;  /* 0x0000002621077211 */ /* 0x000fe200030f0eff */
[----:B------:R2:W3:Y:S01]  /*0ff0*/  @P4 LDG.E.U16 R28, desc[UR22][R2.64] ;  /* 0x00000016021c4981 */ /* 0x0004e2000c1e1500 */
[-C--:B------:R-:W-:Y:S02]  /*1000*/  ISETP.LT.AND P4, PT, R77, R66.reuse, P0 ;  /* 0x000000424d00720c */ /* 0x080fe40000781270 */
[----:B------:R-:W-:Y:S01]  /*1010*/  PRMT R32, RZ, 0x7610, R32 ;  /* 0x00007610ff207816 */ /* 0x000fe20000000020 */
[----:B------:R4:W5:Y:S01]  /*1020*/  @P3 LDG.E.U16 R30, desc[UR22][R4.64] ;  /* 0x00000016041e3981 */ /* 0x000962000c1e1500 */
[----:B------:R-:W-:Y:S01]  /*1030*/  ISETP.LT.AND P3, PT, R79, R66, P0 ;  /* 0x000000424f00720c */ /* 0x000fe20000761270 */
[----:B------:R-:W-:Y:S01]  /*1040*/  IMAD R13, R68, 0x4, R47 ;  /* 0x00000004440d7824 */ /* 0x000fe200078e022f */
[----:B------:R-:W-:Y:S02]  /*1050*/  LOP3.LUT R83, R72, 0x38, RZ, 0xfc, !PT ;  /* 0x0000003848537812 */ /* 0x000fe400078efcff */
[----:B--2---:R-:W-:Y:S01]  /*1060*/  LEA R2, P5, R29, R14, 0x1 ;  /* 0x0000000e1d027211 */ /* 0x004fe200078a08ff */
[----:B------:R-:W-:Y:S01]  /*1070*/  IMAD R49, R68, 0x4, R13 ;  /* 0x0000000444317824 */ /* 0x000fe200078e020d */
[----:B------:R-:W-:-:S02]  /*1080*/  PRMT R34, RZ, 0x7610, R34 ;  /* 0x00007610ff227816 */ /* 0x000fc40000000022 */
[----:B----4-:R-:W-:Y:S01]  /*1090*/  LEA R4, P6, R11, R14, 0x1 ;  /* 0x0000000e0b047211 */ /* 0x010fe200078c08ff */
[----:B------:R2:W4:Y:S01]  /*10a0*/  @P4 LDG.E.U16 R32, desc[UR22][R6.64] ;  /* 0x0000001606204981 */ /* 0x000522000c1e1500 */
[----:B------:R-:W-:Y:S02]  /*10b0*/  LEA.HI.X.SX32 R3, R29, R38, 0x1, P5 ;  /* 0x000000261d037211 */ /* 0x000fe400028f0eff */
[----:B------:R-:W-:Y:S02]  /*10c0*/  ISETP.LT.AND P5, PT, R83, R66, P0 ;  /* 0x000000425300720c */ /* 0x000fe400007a1270 */
[----:B------:R-:W-:Y:S01]  /*10d0*/  LEA.HI.X.SX32 R5, R11, R38, 0x1, P6 ;  /* 0x000000260b057211 */ /* 0x000fe200030f0eff */
[----:B------:R-:W-:Y:S01]  /*10e0*/  IMAD R11, R68, 0x4, R49 ;  /* 0x00000004440b7824 */ /* 0x000fe200078e0231 */
[----:B------:R-:W-:Y:S01]  /*10f0*/  LOP3.LUT R81, R72, 0x30, RZ, 0xfc, !PT ;  /* 0x0000003048517812 */ /* 0x000fe200078efcff */
[----:B------:R0:W3:Y:S01]  /*1100*/  @P3 LDG.E.U16 R34, desc[UR22][R2.64] ;  /* 0x0000001602223981 */ /* 0x0000e2000c1e1500 */
[----:B--2---:R-:W-:Y:S01]  /*1110*/  LEA R6, P3, R13, R14, 0x1 ;  /* 0x0000000e0d067211 */ /* 0x004fe200078608ff */
[----:B------:R-:W-:Y:S01]  /*1120*/  IMAD R51, R68, 0x4, R11 ;  /* 0x0000000444337824 */ /* 0x000fe200078e020b */
[----:B------:R-:W-:-:S02]  /*1130*/  ISETP.LT.AND P4, PT, R81, R66, P0 ;  /* 0x000000425100720c */ /* 0x000fc40000781270 */
[----:B------:R-:W-:Y:S02]  /*1140*/  PRMT R76, RZ, 0x7610, R76 ;  /* 0x00007610ff4c7816 */ /* 0x000fe4000000004c */
[----:B------:R-:W-:Y:S01]  /*1150*/  LEA.HI.X.SX32 R7, R13, R38, 0x1, P3 ;  /* 0x000000260d077211 */ /* 0x000fe200018f0eff */
[----:B------:R-:W-:Y:S01]  /*1160*/  IMAD R13, R68, 0x4, R51 ;  /* 0x00000004440d7824 */ /* 0x000fe200078e0233 */
[----:B------:R-:W-:Y:S02]  /*1170*/  LOP3.LUT R85, R72, 0x40, RZ, 0xfc, !PT ;  /* 0x0000004048557812 */ /* 0x000fe400078efcff */
[----:B------:R-:W-:Y:S01]  /*1180*/  PRMT R74, RZ, 0x7610, R74 ;  /* 0x00007610ff4a7816 */ /* 0x000fe2000000004a */
[----:B------:R2:W3:Y:S01]  /*1190*/  @P5 LDG.E.U16 R76, desc[UR22][R6.64] ;  /* 0x00000016064c5981 */ /* 0x0004e2000c1e1500 */
[----:B------:R-:W-:Y:S01]  /*11a0*/  IMAD R53, R68, 0x4, R13 ;  /* 0x0000000444357824 */ /* 0x000fe200078e020d */
[----:B------:R-:W-:Y:S02]  /*11b0*/  ISETP.LT.AND P5, PT, R85, R66, P0 ;  /* 0x000000425500720c */ /* 0x000fe400007a1270 */
[----:B------:R-:W-:Y:S01]  /*11c0*/  LOP3.LUT R87, R72, 0x48, RZ, 0xfc, !PT ;  /* 0x0000004848577812 */ /* 0x000fe200078efcff */
[----:B------:R1:W3:Y:S01]  /*11d0*/  @P4 LDG.E.U16 R74, desc[UR22][R4.64] ;  /* 0x00000016044a4981 */ /* 0x0002e2000c1e1500 */
[----:B0-----:R-:W-:Y:S01]  /*11e0*/  LEA R2, P3, R11, R14, 0x1 ;  /* 0x0000000e0b027211 */ /* 0x001fe200078608ff */
[----:B--2---:R-:W-:Y:S01]  /*11f0*/  IMAD R7, R68, 0x4, R53 ;  /* 0x0000000444077824 */ /* 0x004fe200078e0235 */
[----:B------:R-:W-:-:S02]  /*1200*/  ISETP.LT.AND P4, PT, R87, R66, P0 ;  /* 0x000000425700720c */ /* 0x000fc40000781270 */
[----:B------:R-:W-:Y:S01]  /*1210*/  LOP3.LUT R89, R72, 0x50, RZ, 0xfc, !PT ;  /* 0x0000005048597812 */ /* 0x000fe200078efcff */
[C---:B------:R-:W-:Y:S01]  /*1220*/  IMAD R55, R68.reuse, 0x4, R7 ;  /* 0x0000000444377824 */ /* 0x040fe200078e0207 */
[----:B------:R-:W-:Y:S02]  /*1230*/  PRMT R78, RZ, 0x7610, R78 ;  /* 0x00007610ff4e7816 */ /* 0x000fe4000000004e */
[----:B------:R-:W-:Y:S01]  /*1240*/  LEA.HI.X.SX32 R3, R11, R38, 0x1, P3 ;  /* 0x000000260b037211 */ /* 0x000fe200018f0eff */
[C---:B------:R-:W-:Y:S01]  /*1250*/  IMAD R11, R68.reuse, 0x4, R55 ;  /* 0x00000004440b7824 */ /* 0x040fe200078e0237 */
[----:B-1----:R-:W-:Y:S02]  /*1260*/  LEA R4, P6, R13, R14, 0x1 ;  /* 0x0000000e0d047211 */ /* 0x002fe400078c08ff */
[----:B------:R-:W-:Y:S01]  /*1270*/  ISETP.LT.AND P3, PT, R89, R66, P0 ;  /* 0x000000425900720c */ /* 0x000fe20000761270 */
[----:B------:R0:W2:Y:S01]  /*1280*/  @P5 LDG.E.U16 R78, desc[UR22][R2.64] ;  /* 0x00000016024e5981 */ /* 0x0000a2000c1e1500 */
[----:B------:R-:W-:Y:S01]  /*1290*/  PRMT R80, RZ, 0x7610, R80 ;  /* 0x00007610ff507816 */ /* 0x000fe20000000050 */
[----:B------:R-:W-:Y:S01]  /*12a0*/  IMAD R57, R68, 0x4, R11 ;  /* 0x0000000444397824 */ /* 0x000fe200078e020b */
[----:B------:R-:W-:-:S02]  /*12b0*/  LEA.HI.X.SX32 R5, R13, R38, 0x1, P6 ;  /* 0x000000260d057211 */ /* 0x000fc400030f0eff */
[C---:B------:R-:W-:Y:S02]  /*12c0*/  LEA R6, P5, R7.reuse, R14, 0x1 ;  /* 0x0000000e07067211 */ /* 0x040fe400078a08ff */
[----:B------:R-:W-:Y:S01]  /*12d0*/  LOP3.LUT R91, R72, 0x58, RZ, 0xfc, !PT ;  /* 0x00000058485b7812 */ /* 0x000fe200078efcff */
[----:B------:R1:W2:Y:S01]  /*12e0*/  @P4 LDG.E.U16 R80, desc[UR22][R4.64] ;  /* 0x0000001604504981 */ /* 0x0002a2000c1e1500 */
[----:B------:R-:W-:Y:S01]  /*12f0*/  PRMT R86, RZ, 0x7610, R86 ;  /* 0x00007610ff567816 */ /* 0x000fe20000000056 */
[----:B------:R-:W-:Y:S01]  /*1300*/  IMAD R13, R68, 0x4, R57 ;  /* 0x00000004440d7824 */ /* 0x000fe200078e0239 */
[----:B------:R-:W-:Y:S02]  /*1310*/  LEA.HI.X.SX32 R7, R7, R38, 0x1, P5 ;  /* 0x0000002607077211 */ /* 0x000fe400028f0eff */
[----:B------:R-:W-:Y:S02]  /*1320*/  LOP3.LUT R93, R72, 0x60, RZ, 0xfc, !PT ;  /* 0x00000060485d7812 */ /* 0x000fe400078efcff */
[----:B------:R-:W-:Y:S01]  /*1330*/  ISETP.LT.AND P4, PT, R91, R66, P0 ;  /* 0x000000425b00720c */ /* 0x000fe20000781270 */
[----:B------:R1:W2:Y:S01]  /*1340*/  @P3 LDG.E.U16 R86, desc[UR22][R6.64] ;  /* 0x0000001606563981 */ /* 0x0002a2000c1e1500 */
[----:B0-----:R-:W-:Y:S01]  /*1350*/  LEA R2, P5, R11, R14, 0x1 ;  /* 0x0000000e0b027211 */ /* 0x001fe200078a08ff */
[----:B------:R-:W-:Y:S01]  /*1360*/  IMAD R59, R68, 0x4, R13 ;  /* 0x00000004443b7824 */ /* 0x000fe200078e020d */
[----:B------:R-:W-:-:S02]  /*1370*/  ISETP.LT.AND P3, PT, R93, R66, P0 ;  /* 0x000000425d00720c */ /* 0x000fc40000761270 */
[----:B------:R-:W-:Y:S01]  /*1380*/  LEA.HI.X.SX32 R3, R11, R38, 0x1, P5 ;  /* 0x000000260b037211 */ /* 0x000fe200028f0eff */
[C---:B------:R-:W-:Y:S01]  /*1390*/  IMAD R11, R68.reuse, 0x4, R59 ;  /* 0x00000004440b7824 */ /* 0x040fe200078e023b */
[----:B------:R-:W-:Y:S02]  /*13a0*/  PRMT R92, RZ, 0x7610, R92 ;  /* 0x00007610ff5c7816 */ /* 0x000fe4000000005c */
[C---:B-1----:R-:W-:Y:S01]  /*13b0*/  LEA R4, P6, R13.reuse, R14, 0x1 ;  /* 0x0000000e0d047211 */ /* 0x042fe200078c08ff */
[----:B------:R-:W-:Y:S01]  /*13c0*/  IMAD R61, R68, 0x4, R11 ;  /* 0x00000004443d7824 */ /* 0x000fe200078e020b */
[----:B------:R-:W-:Y:S02]  /*13d0*/  LOP3.LUT R95, R72, 0x68, RZ, 0xfc, !PT ;  /* 0x00000068485f7812 */ /* 0x000fe400078efcff */
[----:B------:R-:W-:Y:S01]  /*13e0*/  PRMT R94, RZ, 0x7610, R94 ;  /* 0x00007610ff5e7816 */ /* 0x000fe2000000005e */
[----:B------:R0:W2:Y:S01]  /*13f0*/  @P4 LDG.E.U16 R92, desc[UR22][R2.64] ;  /* 0x00000016025c4981 */ /* 0x0000a2000c1e1500 */
[----:B------:R-:W-:Y:S01]  /*1400*/  LEA.HI.X.SX32 R5, R13, R38, 0x1, P6 ;  /* 0x000000260d057211 */ /* 0x000fe200030f0eff */
[----:B------:R-:W-:Y:S01]  /*1410*/  IMAD R13, R68, 0x4, R61 ;  /* 0x00000004440d7824 */ /* 0x000fe200078e023d */
[----:B------:R-:W-:-:S03]  /*1420*/  ISETP.LT.AND P4, PT, R95, R66, P0 ;  /* 0x000000425f00720c */ /* 0x000fc60000781270 */
[----:B------:R1:W2:Y:S01]  /*1430*/  @P3 LDG.E.U16 R94, desc[UR22][R4.64] ;  /* 0x00000016045e3981 */ /* 0x0002a2000c1e1500 */
[C---:B------:R-:W-:Y:S01]  /*1440*/  LEA R6, P3, R11.reuse, R14, 0x1 ;  /* 0x0000000e0b067211 */ /* 0x040fe200078608ff */
[----:B------:R-:W-:Y:S01]  /*1450*/  IMAD R63, R68, 0x4, R13 ;  /* 0x00000004443f7824 */ /* 0x000fe200078e020d */
[C---:B------:R-:W-:Y:S02]  /*1460*/  LOP3.LUT R97, R72.reuse, 0x70, RZ, 0xfc, !PT ;  /* 0x0000007048617812 */ /* 0x040fe400078efcff */
[----:B------:R-:W-:Y:S02]  /*1470*/  LOP3.LUT R99, R72, 0x78, RZ, 0xfc, !PT ;  /* 0x0000007848637812 */ /* 0x000fe400078efcff */
[----:B------:R-:W-:Y:S01]  /*1480*/  PRMT R104, RZ, 0x7610, R104 ;  /* 0x00007610ff687816 */ /* 0x000fe20000000068 */
[----:B------:R-:W-:Y:S01]  /*1490*/  IMAD R65, R68, 0x4, R63 ;  /* 0x0000000444417824 */ /* 0x000fe200078e023f */
[----:B------:R-:W-:Y:S02]  /*14a0*/  LEA.HI.X.SX32 R7, R11, R38, 0x1, P3 ;  /* 0x000000260b077211 */ /* 0x000fe400018f0eff */
[----:B------:R-:W-:-:S02]  /*14b0*/  ISETP.LT.AND P5, PT, R97, R66, P0 ;  /* 0x000000426100720c */ /* 0x000fc400007a1270 */
[----:B------:R-:W-:Y:S01]  /*14c0*/  ISETP.LT.AND P3, PT, R99, R66, P0 ;  /* 0x000000426300720c */ /* 0x000fe20000761270 */
[----:B------:R0:W2:Y:S01]  /*14d0*/  @P4 LDG.E.U16 R104, desc[UR22][R6.64] ;  /* 0x0000001606684981 */ /* 0x0000a2000c1e1500 */
[-C--:B------:R-:W-:Y:S02]  /*14e0*/  LEA R10, P6, R13, R14.reuse, 0x1 ;  /* 0x0000000e0d0a7211 */ /* 0x080fe400078c08ff */
[----:B------:R-:W-:Y:S02]  /*14f0*/  LEA R12, P4, R65, R14, 0x1 ;  /* 0x0000000e410c7211 */ /* 0x000fe400078808ff */
[----:B------:R-:W-:Y:S02]  /*1500*/  LOP3.LUT R101, R72, 0x14, RZ, 0xfc, !PT ;  /* 0x0000001448657812 */ /* 0x000fe400078efcff */
[----:B------:R-:W-:Y:S02]  /*1510*/  LEA.HI.X.SX32 R11, R13, R38, 0x1, P6 ;  /* 0x000000260d0b7211 */ /* 0x000fe400030f0eff */
[----:B------:R-:W-:-:S02]  /*1520*/  PRMT R106, RZ, 0x7610, R106 ;  /* 0x00007610ff6a7816 */ /* 0x000fc4000000006a */
[----:B------:R-:W-:Y:S02]  /*1530*/  PRMT R102, RZ, 0x7610, R102 ;  /* 0x00007610ff667816 */ /* 0x000fe40000000066 */
[----:B------:R-:W-:Y:S02]  /*1540*/  LEA.HI.X.SX32 R13, R65, R38, 0x1, P4 ;  /* 0x00000026410d7211 */ /* 0x000fe400020f0eff */
[----:B------:R-:W-:Y:S01]  /*1550*/  LOP3.LUT R103, R72, 0x1c, RZ, 0xfc, !PT ;  /* 0x0000001c48677812 */ /* 0x000fe200078efcff */
[----:B------:R1:W2:Y:S01]  /*1560*/  @P5 LDG.E.U16 R106, desc[UR22][R10.64] ;  /* 0x000000160a6a5981 */ /* 0x0002a2000c1e1500 */
[----:B------:R-:W-:Y:S02]  /*1570*/  ISETP.LT.AND P4, PT, R101, R66, P0 ;  /* 0x000000426500720c */ /* 0x000fe40000781270 */
[----:B0-----:R-:W-:Y:S01]  /*1580*/  LEA R2, P5, R25, R14, 0x1 ;  /* 0x0000000e19027211 */ /* 0x001fe200078a08ff */
[----:B------:R-:W2:Y:S01]  /*1590*/  @P3 LDG.E.U16 R102, desc[UR22][R12.64] ;  /* 0x000000160c663981 */ /* 0x000ea2000c1e1500 */
[----:B------:R-:W-:-:S02]  /*15a0*/  ISETP.LT.AND P3, PT, R103, R66, P0 ;  /* 0x000000426700720c */ /* 0x000fc40000761270 */
[----:B------:R-:W-:Y:S02]  /*15b0*/  PRMT R82, RZ, 0x7610, R82 ;  /* 0x00007610ff527816 */ /* 0x000fe40000000052 */
[C---:B------:R-:W-:Y:S02]  /*15c0*/  LOP3.LUT R105, R72.reuse, 0x24, RZ, 0xfc, !PT ;  /* 0x0000002448697812 */ /* 0x040fe400078efcff */
[----:B-1----:R-:W-:Y:S02]  /*15d0*/  LEA R4, P6, R37, R14, 0x1 ;  /* 0x0000000e25047211 */ /* 0x002fe400078c08ff */
[----:B------:R-:W-:Y:S02]  /*15e0*/  LEA.HI.X.SX32 R3, R25, R38, 0x1, P5 ;  /* 0x0000002619037211 */ /* 0x000fe400028f0eff */
[----:B------:R-:W-:Y:S02]  /*15f0*/  LOP3.LUT R107, R72, 0x2c, RZ, 0xfc, !PT ;  /* 0x0000002c486b7812 */ /* 0x000fe400078efcff */
[----:B------:R-:W-:Y:S01]  /*1600*/  PRMT R84, RZ, 0x7610, R84 ;  /* 0x00007610ff547816 */ /* 0x000fe20000000054 */
[----:B------:R0:W2:Y:S01]  /*1610*/  @P4 LDG.E.U16 R82, desc[UR22][R2.64] ;  /* 0x0000001602524981 */ /* 0x0000a2000c1e1500 */
[----:B------:R-:W-:-:S02]  /*1620*/  ISETP.LT.AND P5, PT, R105, R66, P0 ;  /* 0x000000426900720c */ /* 0x000fc400007a1270 */
[----:B------:R-:W-:Y:S02]  /*1630*/  LEA.HI.X.SX32 R5, R37, R38, 0x1, P6 ;  /* 0x0000002625057211 */ /* 0x000fe400030f0eff */
[----:B------:R-:W-:Y:S02]  /*1640*/  ISETP.LT.AND P4, PT, R107, R66, P0 ;  /* 0x000000426b00720c */ /* 0x000fe40000781270 */
[-C--:B------:R-:W-:Y:S01]  /*1650*/  LEA R6, P6, R31, R14.reuse, 0x1 ;  /* 0x0000000e1f067211 */ /* 0x080fe200078c08ff */
[----:B------:R1:W2:Y:S01]  /*1660*/  @P3 LDG.E.U16 R84, desc[UR22][R4.64] ;  /* 0x0000001604543981 */ /* 0x0002a2000c1e1500 */
[----:B------:R-:W-:Y:S02]  /*1670*/  LEA R10, P3, R35, R14, 0x1 ;  /* 0x0000000e230a7211 */ /* 0x000fe400078608ff */
[----:B------:R-:W-:Y:S02]  /*1680*/  PRMT R90, RZ, 0x7610, R90 ;  /* 0x00007610ff5a7816 */ /* 0x000fe4000000005a */
[----:B------:R-:W-:-:S02]  /*1690*/  LEA.HI.X.SX32 R7, R31, R38, 0x1, P6 ;  /* 0x000000261f077211 */ /* 0x000fc400030f0eff */
[C---:B------:R-:W-:Y:S02]  /*16a0*/  LOP3.LUT R111, R72.reuse, 0x3c, RZ, 0xfc, !PT ;  /* 0x0000003c486f7812 */ /* 0x040fe400078efcff */
[----:B------:R-:W-:Y:S01]  /*16b0*/  PRMT R88, RZ, 0x7610, R88 ;  /* 0x00007610ff587816 */ /* 0x000fe20000000058 */
[----:B------:R1:W2:Y:S01]  /*16c0*/  @P5 LDG.E.U16 R90, desc[UR22][R6.64] ;  /* 0x00000016065a5981 */ /* 0x0002a2000c1e1500 */
[----:B------:R-:W-:Y:S02]  /*16d0*/  LOP3.LUT R109, R72, 0x34, RZ, 0xfc, !PT ;  /* 0x00000034486d7812 */ /* 0x000fe400078efcff */
[----:B------:R-:W-:Y:S02]  /*16e0*/  LEA.HI.X.SX32 R11, R35, R38, 0x1, P3 ;  /* 0x00000026230b7211 */ /* 0x000fe400018f0eff */
[-C--:B------:R-:W-:Y:S02]  /*16f0*/  ISETP.LT.AND P3, PT, R111, R66.reuse, P0 ;  /* 0x000000426f00720c */ /* 0x080fe40000761270 */
[----:B------:R-:W-:Y:S01]  /*1700*/  ISETP.LT.AND P5, PT, R109, R66, P0 ;  /* 0x000000426d00720c */ /* 0x000fe200007a1270 */
[----:B------:R1:W2:Y:S01]  /*1710*/  @P4 LDG.E.U16 R88, desc[UR22][R10.64] ;  /* 0x000000160a584981 */ /* 0x0002a2000c1e1500 */
[----:B0-----:R-:W-:-:S02]  /*1720*/  LEA R2, P4, R47, R14, 0x1 ;  /* 0x0000000e2f027211 */ /* 0x001fc400078808ff */
[----:B-1----:R-:W-:Y:S02]  /*1730*/  LEA R4, P6, R49, R14, 0x1 ;  /* 0x0000000e31047211 */ /* 0x002fe400078c08ff */
[----:B------:R-:W-:Y:S02]  /*1740*/  LOP3.LUT R113, R72, 0x44, RZ, 0xfc, !PT ;  /* 0x0000004448717812 */ /* 0x000fe400078efcff */
[----:B------:R-:W-:Y:S02]  /*1750*/  PRMT R100, RZ, 0x7610, R100 ;  /* 0x00007610ff647816 */ /* 0x000fe40000000064 */
[----:B------:R-:W-:Y:S02]  /*1760*/  PRMT R98, RZ, 0x7610, R98 ;  /* 0x00007610ff627816 */ /* 0x000fe40000000062 */
[-C--:B------:R-:W-:Y:S02]  /*1770*/  LEA.HI.X.SX32 R3, R47, R38.reuse, 0x1, P4 ;  /* 0x000000262f037211 */ /* 0x080fe400020f0eff */
[----:B------:R-:W-:-:S02]  /*1780*/  LEA.HI.X.SX32 R5, R49, R38, 0x1, P6 ;  /* 0x0000002631057211 */ /* 0x000fc400030f0eff */
[----:B------:R-:W-:Y:S01]  /*1790*/  ISETP.LT.AND P4, PT, R113, R66, P0 ;  /* 0x000000427100720c */ /* 0x000fe20000781270 */
[----:B------:R0:W2:Y:S01]  /*17a0*/  @P5 LDG.E.U16 R98, desc[UR22][R2.64] ;  /* 0x0000001602625981 */ /* 0x0000a2000c1e1500 */
[C---:B------:R-:W-:Y:S02]  /*17b0*/  LOP3.LUT R115, R72.reuse, 0x4c, RZ, 0xfc, !PT ;  /* 0x0000004c48737812 */ /* 0x040fe400078efcff */
[-C--:B------:R-:W-:Y:S01]  /*17c0*/  LEA R6, P6, R51, R14.reuse, 0x1 ;  /* 0x0000000e33067211 */ /* 0x080fe200078c08ff */
[----:B------:R-:W2:Y:S01]  /*17d0*/  @P3 LDG.E.U16 R100, desc[UR22][R4.64] ;  /* 0x0000001604643981 */ /* 0x000ea2000c1e1500 */
[----:B------:R-:W-:Y:S02]  /*17e0*/  LEA R10, P3, R53, R14, 0x1 ;  /* 0x0000000e350a7211 */ /* 0x000fe400078608ff */
[----:B------:R-:W-:Y:S02]  /*17f0*/  ISETP.LT.AND P5, PT, R115, R66, P0 ;  /* 0x000000427300720c */ /* 0x000fe400007a1270 */
[----:B------:R-:W-:-:S02]  /*1800*/  LOP3.LUT R117, R72, 0x54, RZ, 0xfc, !PT ;  /* 0x0000005448757812 */ /* 0x000fc400078efcff */
[----:B------:R-:W-:Y:S02]  /*1810*/  PRMT R110, RZ, 0x7610, R110 ;  /* 0x00007610ff6e7816 */ /* 0x000fe4000000006e */
[-C--:B------:R-:W-:Y:S02]  /*1820*/  LEA.HI.X.SX32 R7, R51, R38.reuse, 0x1, P6 ;  /* 0x0000002633077211 */ /* 0x080fe400030f0eff */
[----:B------:R-:W-:Y:S02]  /*1830*/  LEA.HI.X.SX32 R11, R53, R38, 0x1, P3 ;  /* 0x00000026350b7211 */ /* 0x000fe400018f0eff */
[----:B------:R-:W-:Y:S01]  /*1840*/  ISETP.LT.AND P3, PT, R117, R66, P0 ;  /* 0x000000427500720c */ /* 0x000fe20000761270 */
[----:B------:R1:W2:Y:S01]  /*1850*/  @P4 LDG.E.U16 R110, desc[UR22][R6.64] ;  /* 0x00000016066e4981 */ /* 0x0002a2000c1e1500 */
[----:B------:R-:W-:Y:S02]  /*1860*/  PRMT R108, RZ, 0x7610, R108 ;  /* 0x00007610ff6c7816 */ /* 0x000fe4000000006c */
[----:B------:R-:W-:-:S02]  /*1870*/  LOP3.LUT R12, R9, 0x8, RZ, 0xfc, !PT ;  /* 0x00000008090c7812 */ /* 0x000fc400078efcff */
[C---:B0-----:R-:W-:Y:S02]  /*1880*/  LEA R2, P4, R55.reuse, R14, 0x1 ;  /* 0x0000000e37027211 */ /* 0x041fe400078808ff */
[C---:B------:R-:W-:Y:S01]  /*1890*/  LOP3.LUT R119, R72.reuse, 0x5c, RZ, 0xfc, !PT ;  /* 0x0000005c48777812 */ /* 0x040fe200078efcff */
[----:B------:R0:W2:Y:S01]  /*18a0*/  @P5 LDG.E.U16 R108, desc[UR22][R10.64] ;  /* 0x000000160a6c5981 */ /* 0x0000a2000c1e1500 */
[----:B------:R-:W-:Y:S02]  /*18b0*/  PRMT R112, RZ, 0x7610, R112 ;  /* 0x00007610ff707816 */ /* 0x000fe40000000070 */
[----:B------:R-:W-:Y:S02]  /*18c0*/  IABS R13, R12 ;  /* 0x0000000c000d7213 */ /* 0x000fe40000000000 */
[----:B------:R-:W-:Y:S02]  /*18d0*/  LEA.HI.X.SX32 R3, R55, R38, 0x1, P4 ;  /* 0x0000002637037211 */ /* 0x000fe400020f0eff */
[----:B------:R-:W-:-:S02]  /*18e0*/  LOP3.LUT R121, R72, 0x64, RZ, 0xfc, !PT ;  /* 0x0000006448797812 */ /* 0x000fc400078efcff */
[----:B-1----:R-:W-:Y:S02]  /*18f0*/  LEA R6, P4, R59, R14, 0x1 ;  /* 0x0000000e3b067211 */ /* 0x002fe400078808ff */
[-C--:B------:R-:W-:Y:S01]  /*1900*/  ISETP.LT.AND P5, PT, R119, R66.reuse, P0 ;  /* 0x000000427700720c */ /* 0x080fe200007a1270 */
[----:B------:R-:W-:Y:S01]  /*1910*/  IMAD.HI.U32 R5, R16, R13, RZ ;  /* 0x0000000d10057227 */ /* 0x000fe200078e00ff */
[----:B------:R-:W-:Y:S01]  /*1920*/  ISETP.LT.AND P6, PT, R121, R66, P0 ;  /* 0x000000427900720c */ /* 0x000fe200007c1270 */
[----:B------:R-:W2:Y:S01]  /*1930*/  @P3 LDG.E.U16 R112, desc[UR22][R2.64] ;  /* 0x0000001602703981 */ /* 0x000ea2000c1e1500 */
[----:B------:R-:W-:Y:S02]  /*1940*/  LEA.HI.X.SX32 R7, R59, R38, 0x1, P4 ;  /* 0x000000263b077211 */ /* 0x000fe400020f0eff */
[----:B------:R-:W-:Y:S02]  /*1950*/  LEA R4, P3, R57, R14, 0x1 ;  /* 0x0000000e39047211 */ /* 0x000fe400078608ff */
[----:B------:R-:W-:Y:S01]  /*1960*/  ISETP.GT.U32.AND P4, PT, R8, R17, PT ;  /* 0x000000110800720c */ /* 0x000fe20003f84070 */
[----:B0-----:R-:W-:Y:S01]  /*1970*/  IMAD.MOV R11, RZ, RZ, -R5 ;  /* 0x000000ffff0b7224 */ /* 0x001fe200078e0a05 */
[----:B------:R-:W-:-:S02]  /*1980*/  PRMT R114, RZ, 0x7610, R114 ;  /* 0x00007610ff727816 */ /* 0x000fc40000000072 */
[----:B------:R-:W-:Y:S02]  /*1990*/  LEA.HI.X.SX32 R5, R57, R38, 0x1, P3 ;  /* 0x0000002639057211 */ /* 0x000fe400018f0eff */
[----:B------:R-:W-:Y:S02]  /*19a0*/  ISETP.GT.U32.AND P3, PT, R8, R39, PT ;  /* 0x000000270800720c */ /* 0x000fe40003f64070 */
[----:B------:R-:W-:Y:S01]  /*19b0*/  PRMT R116, RZ, 0x7610, R116 ;  /* 0x00007610ff747816 */ /* 0x000fe20000000074 */
[----:B------:R0:W2:Y:S01]  /*19c0*/  @P5 LDG.E.U16 R114, desc[UR22][R4.64] ;  /* 0x0000001604725981 */ /* 0x0000a2000c1e1500 */
[----:B------:R-:W-:-:S03]  /*19d0*/  LEA R22, P5, R23, R14, 0x1 ;  /* 0x0000000e17167211 */ /* 0x000fc600078a08ff */
[--C-:B------:R-:W-:Y:S01]  /*19e0*/  @!P4 IMAD.IADD R17, R17, 0x1, -R8.reuse ;  /* 0x000000011111c824 */ /* 0x100fe200078e0a08 */
[----:B------:R1:W2:Y:S01]  /*19f0*/  @P6 LDG.E.U16 R116, desc[UR22][R6.64] ;  /* 0x0000001606746981 */ /* 0x0002a2000c1e1500 */
[----:B------:R-:W-:Y:S02]  /*1a00*/  LEA R24, P6, R19, R14, 0x1 ;  /* 0x0000000e13187211 */ /* 0x000fe400078c08ff */
[----:B------:R-:W-:Y:S02]  /*1a10*/  LEA.HI.X.SX32 R23, R23, R38, 0x1, P5 ;  /* 0x0000002617177211 */ /* 0x000fe400028f0eff */
[----:B0-----:R-:W-:Y:S01]  /*1a20*/  LEA R4, P5, R63, R14, 0x1 ;  /* 0x0000000e3f047211 */ /* 0x001fe200078a08ff */
[----:B------:R-:W-:Y:S01]  /*1a30*/  @!P3 IMAD.IADD R39, R39, 0x1, -R8 ;  /* 0x000000012727b824 */ /* 0x000fe200078e0a08 */
[----:B------:R-:W-:Y:S02]  /*1a40*/  LEA.HI.X.SX32 R25, R19, R38, 0x1, P6 ;  /* 0x0000002613197211 */ /* 0x000fe400030f0eff */
[----:B------:R-:W-:-:S02]  /*1a50*/  ISETP.GT.U32.AND P6, PT, R8, R17, PT ;  /* 0x000000110800720c */ /* 0x000fc40003fc4070 */
[----:B------:R-:W-:Y:S02]  /*1a60*/  LEA R2, P4, R61, R14, 0x1 ;  /* 0x0000000e3d027211 */ /* 0x000fe400078808ff */
[----:B------:R-:W-:Y:S02]  /*1a70*/  LEA.HI.X.SX32 R5, R63, R38, 0x1, P5 ;  /* 0x000000263f057211 */ /* 0x000fe400028f0eff */
[----:B------:R-:W-:Y:S01]  /*1a80*/  LEA R18, P5, R45, R14, 0x1 ;  /* 0x0000000e2d127211 */ /* 0x000fe200078a08ff */
[----:B------:R-:W-:Y:S01]  /*1a90*/  IMAD R65, R68, 0x4, R65 ;  /* 0x0000000444417824 */ /* 0x000fe200078e0241 */
[----:B------:R-:W-:Y:S02]  /*1aa0*/  LEA.HI.X.SX32 R3, R61, R38, 0x1, P4 ;  /* 0x000000263d037211 */ /* 0x000fe400020f0eff */
[----:B------:R-:W-:Y:S02]  /*1ab0*/  LEA R20, P4, R21, R14, 0x1 ;  /* 0x0000000e15147211 */ /* 0x000fe400078808ff */
[----:B------:R-:W-:-:S02]  /*1ac0*/  ISETP.GT.U32.AND P3, PT, R8, R39, PT ;  /* 0x000000270800720c */ /* 0x000fc40003f64070 */
[-C--:B------:R-:W-:Y:S02]  /*1ad0*/  LEA.HI.X.SX32 R19, R45, R38.reuse, 0x1, P5 ;  /* 0x000000262d137211 */ /* 0x080fe400028f0eff */
[C---:B------:R-:W-:Y:S01]  /*1ae0*/  ISETP.GT.U32.AND P5, PT, R8.reuse, R41, PT ;  /* 0x000000290800720c */ /* 0x040fe20003fa4070 */
[----:B------:R-:W-:Y:S01]  /*1af0*/  IMAD R11, R8, R11, R13 ;  /* 0x0000000b080b7224 */ /* 0x000fe200078e020d */
[----:B------:R-:W-:Y:S02]  /*1b00*/  LEA.HI.X.SX32 R21, R21, R38, 0x1, P4 ;  /* 0x0000002615157211 */ /* 0x000fe400020f0eff */
[----:B-1----:R-:W-:Y:S01]  /*1b10*/  LEA R6, P4, R65, R14, 0x1 ;  /* 0x0000000e41067211 */ /* 0x002fe200078808ff */
[----:B------:R-:W-:Y:S01]  /*1b20*/  @!P6 IMAD.IADD R17, R17, 0x1, -R8 ;  /* 0x000000011111e824 */ /* 0x000fe200078e0a08 */
[C---:B------:R-:W-:Y:S02]  /*1b30*/  LOP3.LUT R42, R9.reuse, 0xc, RZ, 0xfc, !PT ;  /* 0x0000000c092a7812 */ /* 0x040fe400078efcff */
[----:B------:R-:W-:-:S02]  /*1b40*/  LOP3.LUT R40, R9, 0xa, RZ, 0xfc, !PT ;  /* 0x0000000a09287812 */ /* 0x000fc400078efcff */
[----:B------:R-:W-:Y:S02]  /*1b50*/  LEA.HI.X.SX32 R7, R65, R38, 0x1, P4 ;  /* 0x0000002641077211 */ /* 0x000fe400020f0eff */
[C---:B------:R-:W-:Y:S02]  /*1b60*/  ISETP.GT.U32.AND P6, PT, R8.reuse, R11, PT ;  /* 0x0000000b0800720c */ /* 0x040fe40003fc4070 */
[----:B------:R-:W-:Y:S02]  /*1b70*/  ISETP.GT.U32.AND P4, PT, R8, R43, PT ;  /* 0x0000002b0800720c */ /* 0x000fe40003f84070 */
[----:B------:R-:W-:Y:S01]  /*1b80*/  IABS R10, R42 ;  /* 0x0000002a000a7213 */ /* 0x000fe20000000000 */
[--C-:B------:R-:W-:Y:S01]  /*1b90*/  @!P3 IMAD.IADD R39, R39, 0x1, -R8.reuse ;  /* 0x000000012727b824 */ /* 0x100fe200078e0a08 */
[----:B------:R-:W-:Y:S01]  /*1ba0*/  IABS R13, R40 ;  /* 0x00000028000d7213 */ /* 0x000fe20000000000 */
[----:B------:R-:W-:Y:S01]  /*1bb0*/  @!P5 IMAD.IADD R41, R41, 0x1, -R8 ;  /* 0x000000012929d824 */ /* 0x000fe200078e0a08 */
[C---:B------:R-:W-:Y:S01]  /*1bc0*/  ISETP.GE.AND P3, PT, R9.reuse, RZ, PT ;  /* 0x000000ff0900720c */ /* 0x040fe20003f66270 */
[----:B------:R-:W-:Y:S01]  /*1bd0*/  IMAD.MOV.U32 R45, RZ, RZ, R10 ;  /* 0x000000ffff2d7224 */ /* 0x000fe200078e000a */
[----:B------:R-:W-:Y:S01]  /*1be0*/  ISETP.GE.AND P5, PT, R46, RZ, PT ;  /* 0x000000ff2e00720c */ /* 0x000fe20003fa6270 */
[----:B------:R-:W-:Y:S01]  /*1bf0*/  IMAD.HI.U32 R10, R16, R13, RZ ;  /* 0x0000000d100a7227 */ /* 0x000fe200078e00ff */
[----:B------:R-:W-:-:S03]  /*1c00*/  LOP3.LUT R44, R9, 0xe, RZ, 0xfc, !PT ;  /* 0x0000000e092c7812 */ /* 0x000fc600078efcff */
[----:B------:R-:W-:Y:S02]  /*1c10*/  IMAD.MOV R9, RZ, RZ, -R10 ;  /* 0x000000ffff097224 */ /* 0x000fe400078e0a0a */
[--C-:B------:R-:W-:Y:S01]  /*1c20*/  @!P6 IMAD.IADD R11, R11, 0x1, -R8.reuse ;  /* 0x000000010b0be824 */ /* 0x100fe200078e0a08 */
[----:B------:R-:W-:Y:S01]  /*1c30*/  ISETP.GT.U32.AND P6, PT, R8, R41, PT ;  /* 0x000000290800720c */ /* 0x000fe20003fc4070 */
[----:B------:R-:W-:Y:S01]  /*1c40*/  @!P4 IMAD.IADD R43, R43, 0x1, -R8 ;  /* 0x000000012b2bc824 */ /* 0x000fe200078e0a08 */
[----:B------:R-:W-:Y:S01]  /*1c50*/  IABS R47, R44 ;  /* 0x0000002c002f7213 */ /* 0x000fe20000000000 */
[----:B------:R-:W-:-:S04]  /*1c60*/  IMAD.HI.U32 R10, R16, R45, RZ ;  /* 0x0000002d100a7227 */ /* 0x000fc800078e00ff */
[C---:B------:R-:W-:Y:S02]  /*1c70*/  IMAD R9, R8.reuse, R9, R13 ;  /* 0x0000000908097224 */ /* 0x040fe400078e020d */
[----:B------:R-:W-:Y:S01]  /*1c80*/  @!P3 IMAD.MOV R17, RZ, RZ, -R17 ;  /* 0x000000ffff11b224 */ /* 0x000fe200078e0a11 */
[----:B------:R-:W-:Y:S01]  /*1c90*/  ISETP.GT.U32.AND P3, PT, R8, R43, PT ;  /* 0x0000002b0800720c */ /* 0x000fe20003f64070 */
[----:B------:R-:W-:Y:S02]  /*1ca0*/  IMAD.MOV R10, RZ, RZ, -R10 ;  /* 0x000000ffff0a7224 */ /* 0x000fe400078e0a0a */
[----:B------:R-:W-:-:S04]  /*1cb0*/  IMAD.HI.U32 R16, R16, R47, RZ ;  /* 0x0000002f10107227 */ /* 0x000fc800078e00ff */
[----:B------:R-:W-:Y:S01]  /*1cc0*/  @!P5 IMAD.MOV R39, RZ, RZ, -R39 ;  /* 0x000000ffff27d224 */ /* 0x000fe200078e0a27 */
[C---:B------:R-:W-:Y:S01]  /*1cd0*/  ISETP.GT.U32.AND P5, PT, R8.reuse, R9, PT ;  /* 0x000000090800720c */ /* 0x040fe20003fa4070 */
[C---:B------:R-:W-:Y:S02]  /*1ce0*/  IMAD R13, R8.reuse, R10, R45 ;  /* 0x0000000a080d7224 */ /* 0x040fe400078e022d */
[----:B------:R-:W-:Y:S02]  /*1cf0*/  IMAD.MOV R16, RZ, RZ, -R16 ;  /* 0x000000ffff107224 */ /* 0x000fe400078e0a10 */
[--C-:B------:R-:W-:Y:S01]  /*1d00*/  @!P6 IMAD.IADD R41, R41, 0x1, -R8.reuse ;  /* 0x000000012929e824 */ /* 0x100fe200078e0a08 */
[C---:B------:R-:W-:Y:S01]  /*1d10*/  ISETP.GT.U32.AND P6, PT, R8.reuse, R13, PT ;  /* 0x0000000d0800720c */ /* 0x040fe20003fc4070 */
[C---:B------:R-:W-:Y:S01]  /*1d20*/  IMAD R45, R8.reuse, R16, R47 ;  /* 0x00000010082d7224 */ /* 0x040fe200078e022f */
[----:B------:R-:W-:Y:S01]  /*1d30*/  ISETP.GT.U32.AND P4, PT, R8, R11, PT ;  /* 0x0000000b0800720c */ /* 0x000fe20003f84070 */
[----:B------:R-:W-:-:S03]  /*1d40*/  @!P3 IMAD.IADD R43, R43, 0x1, -R8 ;  /* 0x000000012b2bb824 */ /* 0x000fc600078e0a08 */
[----:B------:R-:W-:Y:S01]  /*1d50*/  ISETP.GT.U32.AND P3, PT, R8, R45, PT ;  /* 0x0000002d0800720c */ /* 0x000fe20003f64070 */
[----:B------:R-:W-:Y:S01]  /*1d60*/  @!P5 IMAD.IADD R9, R9, 0x1, -R8 ;  /* 0x000000010909d824 */ /* 0x000fe200078e0a08 */
[----:B------:R-:W-:-:S05]  /*1d70*/  ISETP.GE.AND P5, PT, R50, RZ, PT ;  /* 0x000000ff3200720c */ /* 0x000fca0003fa6270 */
[--C-:B------:R-:W-:Y:S01]  /*1d80*/  @!P6 IMAD.IADD R13, R13, 0x1, -R8.reuse ;  /* 0x000000010d0de824 */ /* 0x100fe200078e0a08 */
[----:B------:R-:W-:Y:S01]  /*1d90*/  ISETP.GE.AND P6, PT, R12, RZ, PT ;  /* 0x000000ff0c00720c */ /* 0x000fe20003fc6270 */
[----:B------:R-:W-:Y:S01]  /*1da0*/  @!P4 IMAD.IADD R11, R11, 0x1, -R8 ;  /* 0x000000010b0bc824 */ /* 0x000fe200078e0a08 */
[----:B------:R-:W-:-:S03]  /*1db0*/  ISETP.GE.AND P4, PT, R48, RZ, PT ;  /* 0x000000ff3000720c */ /* 0x000fc60003f86270 */
[----:B------:R-:W-:Y:S01]  /*1dc0*/  @!P3 IMAD.IADD R45, R45, 0x1, -R8 ;  /* 0x000000012d2db824 */ /* 0x000fe200078e0a08 */
[C---:B------:R-:W-:Y:S01]  /*1dd0*/  ISETP.GT.U32.AND P3, PT, R8.reuse, R9, PT ;  /* 0x000000090800720c */ /* 0x040fe20003f64070 */
[----:B------:R-:W-:Y:S01]  /*1de0*/  @!P5 IMAD.MOV R43, RZ, RZ, -R43 ;  /* 0x000000ffff2bd224 */ /* 0x000fe200078e0a2b */
[----:B------:R-:W-:-:S05]  /*1df0*/  ISETP.GT.U32.AND P5, PT, R8, R13, PT ;  /* 0x0000000d0800720c */ /* 0x000fca0003fa4070 */
[----:B------:R-:W-:Y:S01]  /*1e00*/  @!P6 IMAD.MOV R11, RZ, RZ, -R11 ;  /* 0x000000ffff0be224 */ /* 0x000fe200078e0a0b */
[----:B------:R-:W-:Y:S01]  /*1e10*/  ISETP.GE.AND P6, PT, R40, RZ, PT ;  /* 0x000000ff2800720c */ /* 0x000fe20003fc6270 */
[----:B------:R-:W-:Y:S01]  /*1e20*/  @!P4 IMAD.MOV R41, RZ, RZ, -R41 ;  /* 0x000000ffff29c224 */ /* 0x000fe200078e0a29 */
[----:B------:R-:W-:-:S03]  /*1e30*/  ISETP.GT.U32.AND P4, PT, R8, R45, PT ;  /* 0x0000002d0800720c */ /* 0x000fc60003f84070 */
[--C-:B------:R-:W-:Y:S01]  /*1e40*/  @!P3 IMAD.IADD R9, R9, 0x1, -R8.reuse ;  /* 0x000000010909b824 */ /* 0x100fe200078e0a08 */
[----:B------:R-:W-:Y:S01]  /*1e50*/  ISETP.GE.AND P3, PT, R42, RZ, PT ;  /* 0x000000ff2a00720c */ /* 0x000fe20003f66270 */
[----:B------:R-:W-:Y:S01]  /*1e60*/  @!P5 IMAD.IADD R13, R13, 0x1, -R8 ;  /* 0x000000010d0dd824 */ /* 0x000fe200078e0a08 */
[----:B------:R-:W-:Y:S02]  /*1e70*/  ISETP.GE.AND P5, PT, R44, RZ, PT ;  /* 0x000000ff2c00720c */ /* 0x000fe40003fa6270 */
[----:B------:R-:W-:-:S03]  /*1e80*/  LOP3.LUT R123, R72, 0x6c, RZ, 0xfc, !PT ;  /* 0x0000006c487b7812 */ /* 0x000fc600078efcff */
[----:B------:R-:W-:Y:S01]  /*1e90*/  @!P6 IMAD.MOV R9, RZ, RZ, -R9 ;  /* 0x000000ffff09e224 */ /* 0x000fe200078e0a09 */
[-C--:B------:R-:W-:Y:S01]  /*1ea0*/  ISETP.LT.AND P6, PT, R123, R66.reuse, P0 ;  /* 0x000000427b00720c */ /* 0x080fe200007c1270 */
[----:B------:R-:W-:Y:S01]  /*1eb0*/  @!P4 IMAD.IADD R45, R45, 0x1, -R8 ;  /* 0x000000012d2dc824 */ /* 0x000fe200078e0a08 */
[C---:B------:R-:W-:Y:S02]  /*1ec0*/  LOP3.LUT R125, R72.reuse, 0x74, RZ, 0xfc, !PT ;  /* 0x00000074487d7812 */ /* 0x040fe400078efcff */
[----:B------:R-:W-:Y:S01]  /*1ed0*/  LOP3.LUT R127, R72, 0x7c, RZ, 0xfc, !PT ;  /* 0x0000007c487f7812 */ /* 0x000fe200078efcff */
[----:B------:R-:W-:Y:S01]  /*1ee0*/  @!P3 IMAD.MOV R13, RZ, RZ, -R13 ;  /* 0x000000ffff0db224 */ /* 0x000fe200078e0a0d */
[-C--:B------:R-:W-:Y:S01]  /*1ef0*/  ISETP.LT.AND P3, PT, R125, R66.reuse, P0 ;  /* 0x000000427d00720c */ /* 0x080fe20000761270 */
[----:B------:R-:W-:Y:S01]  /*1f00*/  @!P5 IMAD.MOV R45, RZ, RZ, -R45 ;  /* 0x000000ffff2dd224 */ /* 0x000fe200078e0a2d */
[----:B------:R-:W-:Y:S02]  /*1f10*/  PRMT R118, RZ, 0x7610, R118 ;  /* 0x00007610ff767816 */ /* 0x000fe40000000076 */
[----:B------:R-:W-:-:S02]  /*1f20*/  ISETP.LT.AND P5, PT, R127, R66, P0 ;  /* 0x000000427f00720c */ /* 0x000fc400007a1270 */
[----:B------:R-:W-:Y:S02]  /*1f30*/  LOP3.LUT R96, R0, 0x7f, RZ, 0xc0, !PT ;  /* 0x0000007f00607812 */ /* 0x000fe400078ec0ff */
[----:B------:R-:W-:Y:S01]  /*1f40*/  PRMT R124, RZ, 0x7610, R124 ;  /* 0x00007610ff7c7816 */ /* 0x000fe2000000007c */
[----:B------:R0:W2:Y:S01]  /*1f50*/  @P6 LDG.E.U16 R118, desc[UR22][R2.64] ;  /* 0x0000001602766981 */ /* 0x0000a2000c1e1500 */
[----:B------:R-:W-:Y:S02]  /*1f60*/  PRMT R122, RZ, 0x7610, R122 ;  /* 0x00007610ff7a7816 */ /* 0x000fe4000000007a */
[----:B------:R-:W-:Y:S02]  /*1f70*/  ISETP.NE.AND P4, PT, R15, RZ, PT ;  /* 0x000000ff0f00720c */ /* 0x000fe40003f85270 */
[----:B------:R-:W-:Y:S01]  /*1f80*/  LOP3.LUT R8, RZ, R15, RZ, 0x33, !PT ;  /* 0x0000000fff087212 */ /* 0x000fe200078e33ff */
[----:B------:R1:W2:Y:S01]  /*1f90*/  @P3 LDG.E.U16 R124, desc[UR22][R4.64] ;  /* 0x00000016047c3981 */ /* 0x0002a2000c1e1500 */
[----:B------:R-:W-:Y:S01]  /*1fa0*/  LOP3.LUT R129, R72, 0x8, RZ, 0xfc, !PT ;  /* 0x0000000848817812 */ /* 0x000fe200078efcff */
[----:B0-----:R-:W-:Y:S01]  /*1fb0*/  IMAD R2, R96, R69, RZ ;  /* 0x0000004560027224 */ /* 0x001fe200078e02ff */
[----:B------:R-:W-:Y:S01]  /*1fc0*/  SEL R17, R8, R17, !P4 ;  /* 0x0000001108117207 */ /* 0x000fe20006000000 */
[----:B------:R0:W2:Y:S01]  /*1fd0*/  @P5 LDG.E.U16 R122, desc[UR22][R6.64] ;  /* 0x00000016067a5981 */ /* 0x0000a2000c1e1500 */
[----:B------:R-:W-:-:S02]  /*1fe0*/  ISETP.LT.AND P5, PT, R129, R66, P0 ;  /* 0x000000428100720c */ /* 0x000fc400007a1270 */
[----:B------:R-:W-:Y:S02]  /*1ff0*/  LEA R40, P3, R2, UR18, 0x1 ;  /* 0x0000001202287c11 */ /* 0x000fe4000f8608ff */
[C---:B------:R-:W-:Y:S02]  /*2000*/  SEL R39, R8.reuse, R39, !P4 ;  /* 0x0000002708277207 */ /* 0x040fe40006000000 */
[C---:B------:R-:W-:Y:S02]  /*2010*/  SEL R41, R8.reuse, R41, !P4 ;  /* 0x0000002908297207 */ /* 0x040fe40006000000 */
[C---:B------:R-:W-:Y:S02]  /*2020*/  SEL R43, R8.reuse, R43, !P4 ;  /* 0x0000002b082b7207 */ /* 0x040fe40006000000 */
[C---:B------:R-:W-:Y:S02]  /*2030*/  SEL R11, R8.reuse, R11, !P4 ;  /* 0x0000000b080b7207 */ /* 0x040fe40006000000 */
[----:B------:R-:W-:-:S02]  /*2040*/  SEL R9, R8, R9, !P4 ;  /* 0x0000000908097207 */ /* 0x000fc40006000000 */
[C---:B------:R-:W-:Y:S02]  /*2050*/  SEL R38, R8.reuse, R13, !P4 ;  /* 0x0000000d08267207 */ /* 0x040fe40006000000 */
[----:B------:R-:W-:Y:S02]  /*2060*/  SEL R45, R8, R45, !P4 ;  /* 0x0000002d082d7207 */ /* 0x000fe40006000000 */
[----:B------:R-:W-:Y:S02]  /*2070*/  ISETP.LT.AND P4, PT, R72, R66, P0 ;  /* 0x000000424800720c */ /* 0x000fe40000781270 */
[----:B------:R-:W-:Y:S01]  /*2080*/  LEA.HI.X.SX32 R42, R2, UR19, 0x1, P3 ;  /* 0x00000013022a7c11 */ /* 0x000fe200098f0eff */
[----:B------:R-:W-:Y:S01]  /*2090*/  IMAD R2, R17, UR4, RZ ;  /* 0x0000000411027c24 */ /* 0x000fe2000f8e02ff */
[----:B------:R-:W-:Y:S01]  /*20a0*/  LOP3.LUT R131, R72, 0x4, RZ, 0xfc, !PT ;  /* 0x0000000448837812 */ /* 0x000fe200078efcff */
[----:B-1----:R-:W-:Y:S01]  /*20b0*/  IMAD R4, R41, UR4, RZ ;  /* 0x0000000429047c24 */ /* 0x002fe2000f8e02ff */
[----:B------:R-:W-:Y:S01]  /*20c0*/  PRMT R158, RZ, 0x7610, R158 ;  /* 0x00007610ff9e7816 */ /* 0x000fe2000000009e */
[----:B------:R-:W-:Y:S01]  /*20d0*/  IMAD R3, R39, UR4, RZ ;  /* 0x0000000427037c24 */ /* 0x000fe2000f8e02ff */
[----:B------:R-:W-:-:S02]  /*20e0*/  LEA R16, P6, R2, R40, 0x1 ;  /* 0x0000002802107211 */ /* 0x000fc400078c08ff */
[----:B------:R-:W-:Y:S02]  /*20f0*/  PRMT R156, RZ, 0x7610, R156 ;  /* 0x00007610ff9c7816 */ /* 0x000fe4000000009c */
[----:B------:R-:W-:Y:S01]  /*2100*/  ISETP.LT.AND P3, PT, R131, R66, P0 ;  /* 0x000000428300720c */ /* 0x000fe20000761270 */
[----:B------:R-:W2:Y:S01]  /*2110*/  @P5 LDG.E.U16 R158, desc[UR22][R22.64] ;  /* 0x00000016169e5981 */ /* 0x000ea2000c1e1500 */
[----:B------:R-:W-:Y:S01]  /*2120*/  LOP3.LUT R133, R72, 0xc, RZ, 0xfc, !PT ;  /* 0x0000000c48857812 */ /* 0x000fe200078efcff */
[----:B------:R-:W-:Y:S01]  /*2130*/  IMAD R9, R9, UR4, RZ ;  /* 0x0000000409097c24 */ /* 0x000fe2000f8e02ff */
[----:B------:R-:W-:Y:S01]  /*2140*/  LEA.HI.X.SX32 R17, R2, R42, 0x1, P6 ;  /* 0x0000002a02117211 */ /* 0x000fe200030f0eff */
[----:B------:R-:W-:Y:S01]  /*2150*/  IMAD R5, R11, UR4, RZ ;  /* 0x000000040b057c24 */ /* 0x000fe2000f8e02ff */
[-C--:B------:R-:W-:Y:S01]  /*2160*/  LEA R12, P6, R4, R40.reuse, 0x1 ;  /* 0x00000028040c7211 */ /* 0x080fe200078c08ff */
[----:B------:R-:W2:Y:S01]  /*2170*/  @P4 LDG.E.U16 R156, desc[UR22][R24.64] ;  /* 0x00000016189c4981 */ /* 0x000ea2000c1e1500 */
[----:B------:R-:W-:-:S02]  /*2180*/  LEA R14, P5, R3, R40, 0x1 ;  /* 0x00000028030e7211 */ /* 0x000fc400078a08ff */
[-C--:B------:R-:W-:Y:S01]  /*2190*/  ISETP.LT.AND P4, PT, R133, R66.reuse, P0 ;  /* 0x000000428500720c */ /* 0x080fe20000781270 */
[----:B------:R-:W-:Y:S01]  /*21a0*/  IMAD R38, R38, UR4, RZ ;  /* 0x0000000426267c24 */ /* 0x000fe2000f8e02ff */
[----:B------:R-:W-:Y:S02]  /*21b0*/  PRMT R134, RZ, 0x7610, R134 ;  /* 0x00007610ff867816 */ /* 0x000fe40000000086 */
[----:B------:R-:W-:Y:S02]  /*21c0*/  ISETP.LT.AND P0, PT, R96, R66, P0 ;  /* 0x000000426000720c */ /* 0x000fe40000701270 */
[-C--:B------:R-:W-:Y:S01]  /*21d0*/  LEA.HI.X.SX32 R13, R4, R42.reuse, 0x1, P6 ;  /* 0x0000002a040d7211 */ /* 0x080fe200030f0eff */
[----:B0-----:R-:W-:Y:S01]  /*21e0*/  IMAD R7, R43, UR4, RZ ;  /* 0x000000042b077c24 */ /* 0x001fe2000f8e02ff */
[----:B------:R-:W-:Y:S01]  /*21f0*/  LEA.HI.X.SX32 R15, R3, R42, 0x1, P5 ;  /* 0x0000002a030f7211 */ /* 0x000fe200028f0eff */
[----:B------:R-:W-:Y:S01]  /*2200*/  IMAD R45, R45, UR4, RZ ;  /* 0x000000042d2d7c24 */ /* 0x000fe2000f8e02ff */
[-C--:B------:R-:W-:Y:S01]  /*2210*/  LEA R8, P6, R9, R40.reuse, 0x1 ;  /* 0x0000002809087211 */ /* 0x080fe200078c08ff */
[----:B------:R-:W2:Y:S01]  /*2220*/  @P3 LDG.E.U16 R134, desc[UR22][R20.64] ;  /* 0x0000001614863981 */ /* 0x000ea2000c1e1500 */
[----:B------:R-:W-:-:S02]  /*2230*/  LEA R10, P5, R5, R40, 0x1 ;  /* 0x00000028050a7211 */ /* 0x000fc400078a08ff */
[-C--:B------:R-:W-:Y:S02]  /*2240*/  LEA.HI.X.SX32 R9, R9, R42.reuse, 0x1, P6 ;  /* 0x0000002a09097211 */ /* 0x080fe400030f0eff */
[----:B------:R-:W-:Y:S02]  /*2250*/  PRMT R154, RZ, 0x7610, R154 ;  /* 0x00007610ff9a7816 */ /* 0x000fe4000000009a */
[----:B------:R-:W-:Y:S02]  /*2260*/  LEA.HI.X.SX32 R11, R5, R42, 0x1, P5 ;  /* 0x0000002a050b7211 */ /* 0x000fe400028f0eff */
[----:B------:R-:W-:Y:S02]  /*2270*/  LEA R4, P6, R38, R40, 0x1 ;  /* 0x0000002826047211 */ /* 0x000fe400078c08ff */
[----:B------:R-:W-:Y:S01]  /*2280*/  PRMT R157, RZ, 0x7610, R157 ;  /* 0x00007610ff9d7816 */ /* 0x000fe2000000009d */
[----:B------:R-:W2:Y:S01]  /*2290*/  @P4 LDG.E.U16 R154, desc[UR22][R18.64] ;  /* 0x00000016129a4981 */ /* 0x000ea2000c1e1500 */
[----:B------:R-:W-:-:S02]  /*22a0*/  PRMT R155, RZ, 0x7610, R155 ;  /* 0x00007610ff9b7816 */ /* 0x000fc4000000009b */
[-C--:B------:R-:W-:Y:S02]  /*22b0*/  LEA R6, P5, R7, R40.reuse, 0x1 ;  /* 0x0000002807067211 */ /* 0x080fe400078a08ff */
[----:B------:R-:W-:Y:S01]  /*22c0*/  LEA R2, P3, R45, R40, 0x1 ;  /* 0x000000282d027211 */ /* 0x000fe200078608ff */
[----:B------:R-:W2:Y:S01]  /*22d0*/  @P0 LDG.E.U16 R157, desc[UR22][R16.64] ;  /* 0x00000016109d0981 */ /* 0x000ea2000c1e1500 */
[----:B------:R-:W-:Y:S02]  /*22e0*/  PRMT R150, RZ, 0x7610, R150 ;  /* 0x00007610ff967816 */ /* 0x000fe40000000096 */
[----:B------:R-:W-:Y:S01]  /*22f0*/  PRMT R130, RZ, 0x7610, R130 ;  /* 0x00007610ff827816 */ /* 0x000fe20000000082 */
[----:B------:R-:W2:Y:S01]  /*2300*/  @P0 LDG.E.U16 R155, desc[UR22][R10.64] ;  /* 0x000000160a9b0981 */ /* 0x000ea2000c1e1500 */
[----:B------:R-:W-:Y:S02]  /*2310*/  PRMT R132, RZ, 0x7610, R132 ;  /* 0x00007610ff847816 */ /* 0x000fe40000000084 */
[----:B------:R-:W-:Y:S01]  /*2320*/  PRMT R128, RZ, 0x7610, R128 ;  /* 0x00007610ff807816 */ /* 0x000fe20000000080 */
[----:B------:R-:W2:Y:S01]  /*2330*/  @P0 LDG.E.U16 R150, desc[UR22][R14.64] ;  /* 0x000000160e960981 */ /* 0x000ea2000c1e1500 */
[----:B------:R-:W-:-:S02]  /*2340*/  PRMT R126, RZ, 0x7610, R126 ;  /* 0x00007610ff7e7816 */ /* 0x000fc4000000007e */
[-C--:B------:R-:W-:Y:S01]  /*2350*/  LEA.HI.X.SX32 R5, R38, R42.reuse, 0x1, P6 ;  /* 0x0000002a26057211 */ /* 0x080fe200030f0eff */
[----:B------:R-:W2:Y:S01]  /*2360*/  @P0 LDG.E.U16 R130, desc[UR22][R8.64] ;  /* 0x0000001608820981 */ /* 0x000ea2000c1e1500 */
[----:B------:R-:W-:Y:S02]  /*2370*/  PRMT R159, RZ, 0x7610, R159 ;  /* 0x00007610ff9f7816 */ /* 0x000fe4000000009f */
[-C--:B------:R-:W-:Y:S01]  /*2380*/  LEA.HI.X.SX32 R7, R7, R42.reuse, 0x1, P5 ;  /* 0x0000002a07077211 */ /* 0x080fe200028f0eff */
[----:B------:R-:W2:Y:S01]  /*2390*/  @P0 LDG.E.U16 R132, desc[UR22][R12.64] ;  /* 0x000000160c840981 */ /* 0x000ea2000c1e1500 */
[----:B------:R-:W-:-:S03]  /*23a0*/  LEA.HI.X.SX32 R3, R45, R42, 0x1, P3 ;  /* 0x0000002a2d037211 */ /* 0x000fc600018f0eff */
[----:B------:R-:W2:Y:S04]  /*23b0*/  @P0 LDG.E.U16 R128, desc[UR22][R4.64] ;  /* 0x0000001604800981 */ /* 0x000ea8000c1e1500 */
[----:B------:R-:W2:Y:S04]  /*23c0*/  @P0 LDG.E.U16 R126, desc[UR22][R6.64] ;  /* 0x00000016067e0981 */ /* 0x000ea8000c1e1500 */
[----:B------:R-:W2:Y:S01]  /*23d0*/  @P0 LDG.E.U16 R159, desc[UR22][R2.64] ;  /* 0x00000016029f0981 */ /* 0x000ea2000c1e1500 */
[----:B------:R-:W-:-:S04]  /*23e0*/  IMAD R39, R72, R68, RZ ;  /* 0x0000004448277224 */ /* 0x000fc800078e02ff */
[----:B------:R-:W-:-:S04]  /*23f0*/  IMAD R39, R68, 0x4, R39 ;  /* 0x0000000444277824 */ /* 0x000fc800078e0227 */
[----:B------:R-:W-:-:S04]  /*2400*/  IMAD R39, R68, 0x4, R39 ;  /* 0x0000000444277824 */ /* 0x000fc800078e0227 */
[----:B------:R-:W-:Y:S01]  /*2410*/  IMAD R39, R68, 0x4, R39 ;  /* 0x0000000444277824 */ /* 0x000fe200078e0227 */
[----:B------:R-:W-:-:S03]  /*2420*/  ISETP.NE.U32.AND P0, PT, R27, RZ, PT ;  /* 0x000000ff1b00720c */ /* 0x000fc60003f05070 */
[----:B------:R-:W-:Y:S01]  /*2430*/  IMAD R39, R68, 0x4, R39 ;  /* 0x0000000444277824 */ /* 0x000fe200078e0227 */
[----:B------:R-:W-:Y:S02]  /*2440*/  LOP3.LUT R27, R0, 0x3f, RZ, 0xc0, !PT ;  /* 0x0000003f001b7812 */ /* 0x000fe400078ec0ff */
[----:B------:R-:W-:Y:S01]  /*2450*/  SHF.R.S32.HI R40, RZ, 0x7, R0 ;  /* 0x00000007ff287819 */ /* 0x000fe20000011400 */
[----:B------:R-:W-:Y:S02]  /*2460*/  IMAD R41, R68, 0x4, R39 ;  /* 0x0000000444297824 */ /* 0x000fe400078e0227 */
[----:B------:R-:W-:Y:S01]  /*2470*/  IMAD.SHL.U32 R27, R27, 0x2, RZ ;  /* 0x000000021b1b7824 */ /* 0x000fe200078e00ff */
[----:B------:R-:W-:Y:S01]  /*2480*/  SGXT R40, R40, 0x1 ;  /* 0x000000012828781a */ /* 0x000fe20000000200 */
[----:B------:R-:W-:Y:S01]  /*2490*/  IMAD R151, R68, 0x4, R41 ;  /* 0x0000000444977824 */ /* 0x000fe200078e0229 */
[----:B------:R-:W-:Y:S02]  /*24a0*/  SHF.R.S32.HI R43, RZ, 0x1f, R36 ;  /* 0x0000001fff2b7819 */ /* 0x000fe40000011424 */
[----:B------:R-:W-:-:S02]  /*24b0*/  LOP3.LUT R137, R27, 0x90, R40, 0x78, !PT ;  /* 0x000000901b897812 */ /* 0x000fc400078e7828 */
[----:B------:R-:W-:Y:S02]  /*24c0*/  SHF.L.U64.HI R162, R36, 0x1, R43 ;  /* 0x0000000124a27819 */ /* 0x000fe4000001022b */
[----:B------:R-:W-:Y:S02]  /*24d0*/  SHF.R.S32.HI R27, RZ, 0x1f, R151 ;  /* 0x0000001fff1b7819 */ /* 0x000fe40000011497 */
[-C--:B------:R-:W-:Y:S02]  /*24e0*/  LEA R138, P5, R151, R26.reuse, 0x1 ;  /* 0x0000001a978a7211 */ /* 0x080fe400078a08ff */
[----:B------:R-:W-:Y:S02]  /*24f0*/  SHF.R.S32.HI R160, RZ, 0x1f, R41 ;  /* 0x0000001fffa07819 */ /* 0x000fe40000011429 */
[----:B------:R-:W-:Y:S02]  /*2500*/  LEA R136, P4, R41, R26, 0x1 ;  /* 0x0000001a29887211 */ /* 0x000fe400078808ff */
[----:B------:R-:W-:-:S02]  /*2510*/  LEA.HI.X R151, R151, R162, R27, 0x1, P5 ;  /* 0x000000a297977211 */ /* 0x000fc400028f0c1b */
[----:B------:R-:W-:Y:S02]  /*2520*/  SHF.R.S32.HI R153, RZ, 0x1f, R39 ;  /* 0x0000001fff997819 */ /* 0x000fe40000011427 */
[-C--:B------:R-:W-:Y:S02]  /*2530*/  LEA R152, P3, R39, R26.reuse, 0x1 ;  /* 0x0000001a27987211 */ /* 0x080fe400078608ff */
[----:B------:R-:W-:Y:S02]  /*2540*/  SHF.R.S32.HI R147, RZ, 0x1f, R29 ;  /* 0x0000001fff937819 */ /* 0x000fe4000001141d */
[----:B------:R-:W-:Y:S01]  /*2550*/  LEA R146, P5, R29, R26, 0x1 ;  /* 0x0000001a1d927211 */ /* 0x000fe200078a08ff */
[----:B------:R-:W-:Y:S01]  /*2560*/  IMAD R27, R81, R68, RZ ;  /* 0x00000044511b7224 */ /* 0x000fe200078e02ff */
[----:B------:R-:W-:Y:S02]  /*2570*/  SHF.R.S32.HI R141, RZ, 0x1f, R37 ;  /* 0x0000001fff8d7819 */ /* 0x000fe40000011425 */
[----:B------:R-:W-:-:S02]  /*2580*/  LEA R140, P6, R37, R26, 0x1 ;  /* 0x0000001a258c7211 */ /* 0x000fc400078c08ff */
[-C--:B------:R-:W-:Y:S02]  /*2590*/  LEA.HI.X R160, R41, R162.reuse, R160, 0x1, P4 ;  /* 0x000000a229a07211 */ /* 0x080fe400020f0ca0 */
[----:B------:R-:W-:Y:S02]  /*25a0*/  LEA.HI.X R153, R39, R162, R153, 0x1, P3 ;  /* 0x000000a227997211 */ /* 0x000fe400018f0c99 */
[----:B------:R-:W-:Y:S02]  /*25b0*/  SHF.R.S32.HI R145, RZ, 0x1f, R31 ;  /* 0x0000001fff917819 */ /* 0x000fe4000001141f */
[----:B------:R-:W-:Y:S02]  /*25c0*/  LEA R144, P4, R31, R26, 0x1 ;  /* 0x0000001a1f907211 */ /* 0x000fe400078808ff */
[----:B------:R-:W-:Y:S01]  /*25d0*/  LEA.HI.X R147, R29, R162, R147, 0x1, P5 ;  /* 0x000000a21d937211 */ /* 0x000fe200028f0c93 */
[----:B------:R-:W-:Y:S01]  /*25e0*/  IMAD R29, R109, R68, RZ ;  /* 0x000000446d1d7224 */ /* 0x000fe200078e02ff */
[----:B------:R-:W-:-:S02]  /*25f0*/  SHF.R.S32.HI R143, RZ, 0x1f, R33 ;  /* 0x0000001fff8f7819 */ /* 0x000fc40000011421 */
[----:B------:R-:W-:Y:S02]  /*2600*/  LEA R142, P3, R33, R26, 0x1 ;  /* 0x0000001a218e7211 */ /* 0x000fe400078608ff */
[----:B------:R-:W-:Y:S01]  /*2610*/  LOP3.LUT R38, R0, 0xc0, RZ, 0xc0, !PT ;  /* 0x000000c000267812 */ /* 0x000fe200078ec0ff */
[----:B------:R-:W-:-:S04]  /*2620*/  @!UP0 UIADD3 UR4, UPT, UPT, -UR7, 0x100000, URZ ;  /* 0x0010000007048890 */ /* 0x000fc8000fffe1ff */
[----:B------:R-:W-:Y:S02]  /*2630*/  @!UP0 USHF.L.U32 UR5, UR4, 0xb, URZ ;  /* 0x0000000b04058899 */ /* 0x000fe400080006ff */
[----:B------:R-:W-:Y:S01]  /*2640*/  @!UP0 USHF.L.U32 UR4, UR4, 0x1, URZ ;  /* 0x0000000104048899 */ /* 0x000fe200080006ff */
[----:B------:R-:W-:Y:S01]  /*2650*/  IMAD.SHL.U32 R65, R27, 0x2, RZ ;  /* 0x000000021b417824 */ /* 0x000fe200078e00ff */
[----:B------:R-:W-:Y:S01]  /*2660*/  LEA.HI.X R141, R37, R162, R141, 0x1, P6 ;  /* 0x000000a2258d7211 */ /* 0x000fe200030f0c8d */
[----:B------:R-:W-:Y:S01]  /*2670*/  IMAD.SHL.U32 R135, R0, 0x2, RZ ;  /* 0x0000000200877824 */ /* 0x000fe200078e00ff */
[----:B------:R-:W-:Y:S01]  /*2680*/  SHF.R.S32.HI R149, RZ, 0x1f, R35 ;  /* 0x0000001fff957819 */ /* 0x000fe20000011423 */
[----:B------:R-:W-:Y:S01]  /*2690*/  IMAD.SHL.U32 R63, R29, 0x2, RZ ;  /* 0x000000021d3f7824 */ /* 0x000fe200078e00ff */
[----:B------:R-:W-:Y:S02]  /*26a0*/  LEA R148, P6, R35, R26, 0x1 ;  /* 0x0000001a23947211 */ /* 0x000fe400078c08ff */
[----:B------:R-:W-:Y:S01]  /*26b0*/  LEA.HI.X R145, R31, R162, R145, 0x1, P4 ;  /* 0x000000a21f917211 */ /* 0x000fe200020f0c91 */
[----:B------:R-:W-:Y:S01]  /*26c0*/  IMAD R31, R83, R68, RZ ;  /* 0x00000044531f7224 */ /* 0x000fe200078e02ff */
[----:B------:R-:W-:Y:S01]  /*26d0*/  LEA.HI.X R143, R33, R162, R143, 0x1, P3 ;  /* 0x000000a2218f7211 */ /* 0x000fe200018f0c8f */
[----:B------:R-:W-:Y:S01]  /*26e0*/  IMAD R33, R111, R68, RZ ;  /* 0x000000446f217224 */ /* 0x000fe200078e02ff */
[----:B------:R-:W-:Y:S01]  /*26f0*/  SHF.R.U32.HI R38, RZ, 0x2, R38 ;  /* 0x00000002ff267819 */ /* 0x000fe20000011626 */
[----:B------:R-:W-:Y:S01]  /*2700*/  IMAD.HI R27, R27, 0x2, RZ ;  /* 0x000000021b1b7827 */ /* 0x000fe200078e02ff */
[----:B------:R-:W-:Y:S01]  /*2710*/  LEA.HI.X R149, R35, R162, R149, 0x1, P6 ;  /* 0x000000a223957211 */ /* 0x000fe200030f0c95 */
[----:B------:R-:W-:Y:S01]  /*2720*/  VOTEU.ALL UP1, P2 ;  /* 0x0000000000ff7886 */ /* 0x000fe20001020000 */
[----:B------:R-:W-:Y:S01]  /*2730*/  IADD3 R64, P5, P6, R65, UR16, R26 ;  /* 0x0000001041407c10 */ /* 0x000fe2000febe01a */
[----:B------:R-:W-:Y:S01]  /*2740*/  IMAD.HI R29, R29, 0x2, RZ ;  /* 0x000000021d1d7827 */ /* 0x000fe200078e02ff */
[----:B------:R-:W-:-:S02]  /*2750*/  LOP3.LUT R135, R38, 0x1fe, R135, 0x78, !PT ;  /* 0x000001fe26877812 */ /* 0x000fc400078e7887 */
[----:B------:R-:W-:Y:S01]  /*2760*/  IADD3 R62, P3, P4, R63, UR16, R26 ;  /* 0x000000103f3e7c10 */ /* 0x000fe2000fc7e01a */
[----:B------:R-:W-:Y:S02]  /*2770*/  IMAD.SHL.U32 R61, R31, 0x2, RZ ;  /* 0x000000021f3d7824 */ /* 0x000fe400078e00ff */
[-C--:B------:R-:W-:Y:S02]  /*2780*/  IMAD R35, R85, R68.reuse, RZ ;  /* 0x0000004455237224 */ /* 0x080fe400078e02ff */
[----:B------:R-:W-:Y:S02]  /*2790*/  IMAD.SHL.U32 R59, R33, 0x2, RZ ;  /* 0x00000002213b7824 */ /* 0x000fe400078e00ff */
[----:B------:R-:W-:Y:S01]  /*27a0*/  IMAD R36, R113, R68, RZ ;  /* 0x0000004471247224 */ /* 0x000fe200078e02ff */
[----:B------:R-:W-:Y:S01]  /*27b0*/  IADD3.X R65, PT, PT, R27, UR17, R162, P5, P6 ;  /* 0x000000111b417c10 */ /* 0x000fe2000afec4a2 */
[----:B------:R-:W-:Y:S01]  /*27c0*/  IMAD.HI R31, R31, 0x2, RZ ;  /* 0x000000021f1f7827 */ /* 0x000fe200078e02ff */
[----:B------:R0:W1:Y:S01]  /*27d0*/  @!UP1 SYNCS.EXCH.64 URZ, [UR10+0xa008], UR4 ;  /* 0x00a008040aff95b2 */ /* 0x0000620008000100 */
[----:B------:R-:W-:Y:S01]  /*27e0*/  IADD3 R60, P5, P6, R61, UR16, R26 ;  /* 0x000000103d3c7c10 */ /* 0x000fe2000febe01a */
[----:B---3--:R3:W-:Y:S01]  /*27f0*/  STS.U16 [R135+UR10+0x800], R28 ;  /* 0x0008001c87007988 */ /* 0x0087e2000800040a */
[----:B------:R-:W-:Y:S01]  /*2800*/  IMAD.HI R33, R33, 0x2, RZ ;  /* 0x0000000221217827 */ /* 0x000fe200078e02ff */
[----:B------:R-:W-:-:S02]  /*2810*/  IADD3.X R63, PT, PT, R29, UR17, R162, P3, P4 ;  /* 0x000000111d3f7c10 */ /* 0x000fc40009fe84a2 */
[----:B------:R-:W-:Y:S01]  /*2820*/  IADD3 R58, P3, P4, R59, UR16, R26 ;  /* 0x000000103b3a7c10 */ /* 0x000fe2000fc7e01a */
[----:B------:R-:W-:Y:S02]  /*2830*/  IMAD.SHL.U32 R57, R35, 0x2, RZ ;  /* 0x0000000223397824 */ /* 0x000fe400078e00ff */
[-C--:B------:R-:W-:Y:S02]  /*2840*/  IMAD R37, R87, R68.reuse, RZ ;  /* 0x0000004457257224 */ /* 0x080fe400078e02ff */
[----:B------:R-:W-:Y:S02]  /*2850*/  IMAD.SHL.U32 R55, R36, 0x2, RZ ;  /* 0x0000000224377824 */ /* 0x000fe400078e00ff */
[----:B---3--:R-:W-:Y:S01]  /*2860*/  IMAD R28, R115, R68, RZ ;  /* 0x00000044731c7224 */ /* 0x008fe200078e02ff */
[----:B------:R-:W-:Y:S01]  /*2870*/  IADD3.X R61, PT, PT, R31, UR17, R162, P5, P6 ;  /* 0x000000111f3d7c10 */ /* 0x000fe2000afec4a2 */
[----:B------:R-:W-:Y:S01]  /*2880*/  IMAD.HI R35, R35, 0x2, RZ ;  /* 0x0000000223237827 */ /* 0x000fe200078e02ff */
[----:B-----5:R3:W-:Y:S01]  /*2890*/  STS.U16 [R135+UR10+0xc00], R30 ;  /* 0x000c001e87007988 */ /* 0x0207e2000800040a */
[----:B------:R-:W-:-:S02]  /*28a0*/  IADD3 R56, P5, P6, R57, UR16, R26 ;  /* 0x0000001039387c10 */ /* 0x000fc4000febe01a */
[----:B------:R-:W-:Y:S01]  /*28b0*/  IMAD.HI R36, R36, 0x2, RZ ;  /* 0x0000000224247827 */ /* 0x000fe200078e02ff */
[----:B------:R-:W-:Y:S01]  /*28c0*/  IADD3.X R59, PT, PT, R33, UR17, R162, P3, P4 ;  /* 0x00000011213b7c10 */ /* 0x000fe20009fe84a2 */
[----:B----4-:R4:W-:Y:S01]  /*28d0*/  STS.U16 [R135+UR10+0x1000], R32 ;  /* 0x0010002087007988 */ /* 0x0109e2000800040a */
[----:B------:R-:W-:Y:S01]  /*28e0*/  IADD3 R54, P3, P4, R55, UR16, R26 ;  /* 0x0000001037367c10 */ /* 0x000fe2000fc7e01a */
[----:B------:R-:W-:Y:S02]  /*28f0*/  IMAD.SHL.U32 R53, R37, 0x2, RZ ;  /* 0x0000000225357824 */ /* 0x000fe400078e00ff */
[C---:B------:R-:W-:Y:S02]  /*2900*/  IMAD.SHL.U32 R51, R28.reuse, 0x2, RZ ;  /* 0x000000021c337824 */ /* 0x040fe400078e00ff */
[-C--:B---3--:R-:W-:Y:S01]  /*2910*/  IMAD R30, R89, R68.reuse, RZ ;  /* 0x00000044591e7224 */ /* 0x088fe200078e02ff */
[----:B------:R-:W-:Y:S01]  /*2920*/  IADD3.X R57, PT, PT, R35, UR17, R162, P5, P6 ;  /* 0x0000001123397c10 */ /* 0x000fe2000afec4a2 */
[----:B------:R-:W-:Y:S01]  /*2930*/  IMAD.HI R37, R37, 0x2, RZ ;  /* 0x0000000225257827 */ /* 0x000fe200078e02ff */
[----:B------:R3:W-:Y:S03]  /*2940*/  STS.U16 [R135+UR10+0x1400], R34 ;  /* 0x0014002287007988 */ /* 0x0007e6000800040a */
[----:B----4-:R-:W-:Y:S01]  /*2950*/  IMAD R32, R117, R68, RZ ;  /* 0x0000004475207224 */ /* 0x010fe200078e02ff */
[----:B------:R-:W-:Y:S01]  /*2960*/  IADD3 R52, P5, P6, R53, UR16, R26 ;  /* 0x0000001035347c10 */ /* 0x000fe2000febe01a */
[----:B------:R-:W-:Y:S01]  /*2970*/  IMAD.HI R28, R28, 0x2, RZ ;  /* 0x000000021c1c7827 */ /* 0x000fe200078e02ff */
[----:B------:R-:W-:-:S02]  /*2980*/  IADD3.X R55, PT, PT, R36, UR17, R162, P3, P4 ;  /* 0x0000001124377c10 */ /* 0x000fc40009fe84a2 */
[----:B------:R-:W-:Y:S01]  /*2990*/  IADD3 R50, P3, P4, R51, UR16, R26 ;  /* 0x0000001033327c10 */ /* 0x000fe2000fc7e01a */
[----:B------:R-:W-:Y:S02]  /*29a0*/  IMAD.SHL.U32 R49, R30, 0x2, RZ ;  /* 0x000000021e317824 */ /* 0x000fe400078e00ff */
[-C--:B---3--:R-:W-:Y:S02]  /*29b0*/  IMAD R34, R91, R68.reuse, RZ ;  /* 0x000000445b227224 */ /* 0x088fe400078e02ff */
[----:B------:R-:W-:Y:S02]  /*29c0*/  IMAD.SHL.U32 R47, R32, 0x2, RZ ;  /* 0x00000002202f7824 */ /* 0x000fe400078e00ff */
[----:B------:R-:W-:Y:S01]  /*29d0*/  IMAD R38, R119, R68, RZ ;  /* 0x0000004477267224 */ /* 0x000fe200078e02ff */
[----:B------:R-:W-:Y:S01]  /*29e0*/  IADD3.X R53, PT, PT, R37, UR17, R162, P5, P6 ;  /* 0x0000001125357c10 */ /* 0x000fe2000afec4a2 */
[----:B------:R-:W-:Y:S01]  /*29f0*/  IMAD.HI R30, R30, 0x2, RZ ;  /* 0x000000021e1e7827 */ /* 0x000fe200078e02ff */
[----:B------:R-:W-:-:S02]  /*2a00*/  IADD3 R48, P5, P6, R49, UR16, R26 ;  /* 0x0000001031307c10 */ /* 0x000fc4000febe01a */
[----:B------:R-:W-:Y:S01]  /*2a10*/  IADD3.X R51, PT, PT, R28, UR17, R162, P3, P4 ;  /* 0x000000111c337c10 */ /* 0x000fe20009fe84a2 */
[----:B------:R-:W-:Y:S01]  /*2a20*/  IMAD.HI R32, R32, 0x2, RZ ;  /* 0x0000000220207827 */ /* 0x000fe200078e02ff */
[----:B------:R-:W-:-:S03]  /*2a30*/  IADD3 R46, P3, P4, R47, UR16, R26 ;  /* 0x000000102f2e7c10 */ /* 0x000fc6000fc7e01a */
[----:B------:R-:W-:Y:S02]  /*2a40*/  IMAD.SHL.U32 R45, R34, 0x2, RZ ;  /* 0x00000002222d7824 */ /* 0x000fe400078e00ff */
[-C--:B------:R-:W-:Y:S02]  /*2a50*/  IMAD R39, R93, R68.reuse, RZ ;  /* 0x000000445d277224 */ /* 0x080fe400078e02ff */
[-C--:B------:R-:W-:Y:S02]  /*2a60*/  IMAD R42, R95, R68.reuse, RZ ;  /* 0x000000445f2a7224 */ /* 0x080fe400078e02ff */
[----:B------:R-:W-:Y:S02]  /*2a70*/  IMAD.SHL.U32 R43, R38, 0x2, RZ ;  /* 0x00000002262b7824 */ /* 0x000fe400078e00ff */
[----:B------:R-:W-:Y:S01]  /*2a80*/  IMAD R40, R121, R68, RZ ;  /* 0x0000004479287224 */ /* 0x000fe200078e02ff */
[----:B------:R-:W-:Y:S01]  /*2a90*/  IADD3.X R49, PT, PT, R30, UR17, R162, P5, P6 ;  /* 0x000000111e317c10 */ /* 0x000fe2000afec4a2 */
[----:B------:R-:W-:Y:S01]  /*2aa0*/  IMAD.HI R34, R34, 0x2, RZ ;  /* 0x0000000222227827 */ /* 0x000fe200078e02ff */
[----:B------:R-:W-:-:S02]  /*2ab0*/  IADD3 R44, P5, P6, R45, UR16, R26 ;  /* 0x000000102d2c7c10 */ /* 0x000fc4000febe01a */
[----:B------:R-:W-:Y:S01]  /*2ac0*/  IADD3.X R47, PT, PT, R32, UR17, R162, P3, P4 ;  /* 0x00000011202f7c10 */ /* 0x000fe20009fe84a2 */
[----:B------:R-:W-:-:S04]  /*2ad0*/  IMAD.HI R38, R38, 0x2, RZ ;  /* 0x0000000226267827 */ /* 0x000fc800078e02ff */
[----:B------:R-:W-:Y:S02]  /*2ae0*/  IMAD.SHL.U32 R41, R39, 0x2, RZ ;  /* 0x0000000227297824 */ /* 0x000fe400078e00ff */
[C---:B------:R-:W-:Y:S02]  /*2af0*/  IMAD.SHL.U32 R31, R42.reuse, 0x2, RZ ;  /* 0x000000022a1f7824 */ /* 0x040fe400078e00ff */
[----:B------:R-:W-:Y:S01]  /*2b00*/  IMAD.HI R33, R42, 0x2, RZ ;  /* 0x000000022a217827 */ /* 0x000fe200078e02ff */
[----:B------:R-:W-:-:S03]  /*2b10*/  IADD3 R42, P3, P4, R43, UR16, R26 ;  /* 0x000000102b2a7c10 */ /* 0x000fc6000fc7e01a */
[----:B------:R-:W-:Y:S02]  /*2b20*/  IMAD.SHL.U32 R27, R40, 0x2, RZ ;  /* 0x00000002281b7824 */ /* 0x000fe400078e00ff */
[----:B------:R-:W-:Y:S01]  /*2b30*/  IMAD R35, R123, R68, RZ ;  /* 0x000000447b237224 */ /* 0x000fe200078e02ff */
[--C-:B------:R-:W-:Y:S01]  /*2b40*/  IADD3.X R45, PT, PT, R34, UR17, R162.reuse, P5, P6 ;  /* 0x00000011222d7c10 */ /* 0x100fe2000afec4a2 */
[----:B------:R-:W-:Y:S01]  /*2b50*/  IMAD.HI R39, R39, 0x2, RZ ;  /* 0x0000000227277827 */ /* 0x000fe200078e02ff */
[----:B------:R-:W-:-:S03]  /*2b60*/  IADD3.X R43, PT, PT, R38, UR17, R162, P3, P4 ;  /* 0x00000011262b7c10 */ /* 0x000fc60009fe84a2 */
[----:B------:R-:W-:Y:S01]  /*2b70*/  IMAD.HI R29, R40, 0x2, RZ ;  /* 0x00000002281d7827 */ /* 0x000fe200078e02ff */
[--C-:B------:R-:W-:Y:S02]  /*2b80*/  IADD3 R40, P5, P6, R41, UR16, R26.reuse ;  /* 0x0000001029287c10 */ /* 0x100fe4000febe01a */
[----:B------:R-:W-:Y:S01]  /*2b90*/  IADD3 R38, P3, P4, R27, UR16, R26 ;  /* 0x000000101b267c10 */ /* 0x000fe2000fc7e01a */
[----:B------:R-:W-:Y:S02]  /*2ba0*/  IMAD.SHL.U32 R37, R35, 0x2, RZ ;  /* 0x0000000223257824 */ /* 0x000fe400078e00ff */
[-C--:B------:R-:W-:Y:S01]  /*2bb0*/  IMAD R27, R125, R68.reuse, RZ ;  /* 0x000000447d1b7224 */ /* 0x080fe200078e02ff */
[----:B------:R-:W-:Y:S01]  /*2bc0*/  IADD3.X R41, PT, PT, R39, UR17, R162, P5, P6 ;  /* 0x0000001127297c10 */ /* 0x000fe2000afec4a2 */
[----:B------:R-:W-:Y:S01]  /*2bd0*/  IMAD R28, R97, R68, RZ ;  /* 0x00000044611c7224 */ /* 0x000fe200078e02ff */
[----:B------:R-:W-:Y:S01]  /*2be0*/  IADD3 R36, P5, P6, R31, UR16, R26 ;  /* 0x000000101f247c10 */ /* 0x000fe2000febe01a */
[----:B------:R-:W-:Y:S01]  /*2bf0*/  IMAD.HI R35, R35, 0x2, RZ ;  /* 0x0000000223237827 */ /* 0x000fe200078e02ff */
[----:B------:R-:W-:-:S02]  /*2c00*/  IADD3.X R39, PT, PT, R29, UR17, R162, P3, P4 ;  /* 0x000000111d277c10 */ /* 0x000fc40009fe84a2 */
[----:B------:R-:W-:Y:S01]  /*2c10*/  IADD3 R34, P3, P4, R37, UR16, R26 ;  /* 0x0000001025227c10 */ /* 0x000fe2000fc7e01a */
[----:B------:R-:W-:Y:S02]  /*2c20*/  IMAD.SHL.U32 R31, R27, 0x2, RZ ;  /* 0x000000021b1f7824 */ /* 0x000fe400078e00ff */
[C---:B------:R-:W-:Y:S02]  /*2c30*/  IMAD.SHL.U32 R139, R28.reuse, 0x2, RZ ;  /* 0x000000021c8b7824 */ /* 0x040fe400078e00ff */
[-C--:B------:R-:W-:Y:S01]  /*2c40*/  IMAD R29, R99, R68.reuse, RZ ;  /* 0x00000044631d7224 */ /* 0x080fe200078e02ff */
[--C-:B------:R-:W-:Y:S01]  /*2c50*/  IADD3.X R35, PT, PT, R35, UR17, R162.reuse, P3, P4 ;  /* 0x0000001123237c10 */ /* 0x100fe20009fe84a2 */
[----:B------:R-:W-:Y:S01]  /*2c60*/  IMAD R120, R127, R68, RZ ;  /* 0x000000447f787224 */ /* 0x000fe200078e02ff */
[----:B------:R-:W-:Y:S01]  /*2c70*/  IADD3.X R37, PT, PT, R33, UR17, R162, P5, P6 ;  /* 0x0000001121257c10 */ /* 0x000fe2000afec4a2 */
[----:B------:R-:W-:Y:S01]  /*2c80*/  IMAD.HI R28, R28, 0x2, RZ ;  /* 0x000000021c1c7827 */ /* 0x000fe200078e02ff */
[----:B------:R-:W-:-:S02]  /*2c90*/  IADD3 R30, P3, P4, R31, UR16, R26 ;  /* 0x000000101f1e7c10 */ /* 0x000fc4000fc7e01a */
[----:B------:R-:W-:Y:S01]  /*2ca0*/  IADD3 R32, P5, P6, R139, UR16, R26 ;  /* 0x000000108b207c10 */ /* 0x000fe2000febe01a */
[----:B------:R-:W-:Y:S02]  /*2cb0*/  IMAD.SHL.U32 R31, R29, 0x2, RZ ;  /* 0x000000021d1f7824 */ /* 0x000fe400078e00ff */
[----:B------:R-:W-:Y:S01]  /*2cc0*/  IMAD.HI R27, R27, 0x2, RZ ;  /* 0x000000021b1b7827 */ /* 0x000fe200078e02ff */
[----:B------:R-:W-:-:S03]  /*2cd0*/  IADD3.X R33, PT, PT, R28, UR17, R162, P5, P6 ;  /* 0x000000111c217c10 */ /* 0x000fc6000afec4a2 */
[C---:B------:R-:W-:Y:S01]  /*2ce0*/  IMAD.SHL.U32 R139, R120.reuse, 0x2, RZ ;  /* 0x00000002788b7824 */ /* 0x040fe200078e00ff */
[----:B------:R-:W-:Y:S01]  /*2cf0*/  IADD3 R28, P5, P6, R31, UR16, R26 ;  /* 0x000000101f1c7c10 */ /* 0x000fe2000febe01a */
[----:B------:R-:W-:Y:S01]  /*2d00*/  IMAD.HI R120, R120, 0x2, RZ ;  /* 0x0000000278787827 */ /* 0x000fe200078e02ff */
[----:B------:R-:W-:Y:S02]  /*2d10*/  IADD3.X R31, PT, PT, R27, UR17, R162, P3, P4 ;  /* 0x000000111b1f7c10 */ /* 0x000fe40009fe84a2 */
[----:B------:R-:W-:-:S04]  /*2d20*/  IADD3 R26, P3, P4, R139, UR16, R26 ;  /* 0x000000108b1a7c10 */ /* 0x000fc8000fc7e01a */
[----:B------:R-:W-:Y:S02]  /*2d30*/  IADD3.X R27, PT, PT, R120, UR17, R162, P3, P4 ;  /* 0x00000011781b7c10 */ /* 0x000fe40009fe84a2 */
[----:B------:R-:W-:Y:S02]  /*2d40*/  LOP3.LUT R120, R0, 0x40, RZ, 0xc0, !PT ;  /* 0x0000004000787812 */ /* 0x000fe400078ec0ff */
[----:B------:R-:W-:-:S03]  /*2d50*/  IADD3 R138, P3, PT, R138, UR16, RZ ;  /* 0x000000108a8a7c10 */ /* 0x000fc6000ff7e0ff */
[----:B------:R-:W-:Y:S01]  /*2d60*/  IMAD R120, R120, 0x20, R137 ;  /* 0x0000002078787824 */ /* 0x000fe200078e0289 */
[----:B------:R-:W-:Y:S02]  /*2d70*/  IADD3.X R139, PT, PT, R151, UR17, RZ, P3, !PT ;  /* 0x00000011978b7c10 */ /* 0x000fe40009ffe4ff */
[----:B------:R-:W-:Y:S01]  /*2d80*/  LOP3.LUT R151, R135, 0x40, RZ, 0x3c, !PT ;  /* 0x0000004087977812 */ /* 0x000fe200078e3cff */
[----:B------:R3:W-:Y:S01]  /*2d90*/  STS.U16 [R135+UR10+0x1800], R74 ;  /* 0x0018004a87007988 */ /* 0x0007e2000800040a */
[C---:B------:R-:W-:Y:S02]  /*2da0*/  LOP3.LUT R161, R120.reuse, 0x20, RZ, 0x3c, !PT ;  /* 0x0000002078a17812 */ /* 0x040fe400078e3cff */
[C---:B------:R-:W-:Y:S01]  /*2db0*/  LOP3.LUT R163, R120.reuse, 0x40, RZ, 0x3c, !PT ;  /* 0x0000004078a37812 */ /* 0x040fe200078e3cff */
[----:B------:R4:W-:Y:S04]  /*2dc0*/  STS.U16 [R135+UR10+0x1c00], R76 ;  /* 0x001c004c87007988 */ /* 0x0009e8000800040a */
[----:B--2---:R2:W-:Y:S01]  /*2dd0*/  STS.U16 [R135+UR10+0x2000], R78 ;  /* 0x0020004e87007988 */ /* 0x0045e2000800040a */
[----:B---3--:R-:W-:-:S03]  /*2de0*/  LOP3.LUT R74, R120, 0x60, RZ, 0x3c, !PT ;  /* 0x00000060784a7812 */ /* 0x008fc600078e3cff */
[----:B------:R2:W-:Y:S04]  /*2df0*/  STS.U16 [R135+UR10+0x2400], R80 ;  /* 0x0024005087007988 */ /* 0x0005e8000800040a */
[----:B------:R2:W-:Y:S04]  /*2e00*/  STS.U16 [R135+UR10+0x2800], R86 ;  /* 0x0028005687007988 */ /* 0x0005e8000800040a */
[----:B------:R2:W-:Y:S04]  /*2e10*/  STS.U16 [R135+UR10+0x2c00], R92 ;  /* 0x002c005c87007988 */ /* 0x0005e8000800040a */
[----:B------:R2:W-:Y:S04]  /*2e20*/  STS.U16 [R135+UR10+0x3000], R94 ;  /* 0x0030005e87007988 */ /* 0x0005e8000800040a */
[----:B------:R2:W-:Y:S04]  /*2e30*/  STS.U16 [R135+UR10+0x3400], R104 ;  /* 0x0034006887007988 */ /* 0x0005e8000800040a */
[----:B------:R2:W-:Y:S04]  /*2e40*/  STS.U16 [R135+UR10+0x3800], R106 ;  /* 0x0038006a87007988 */ /* 0x0005e8000800040a */
[----:B------:R2:W-:Y:S04]  /*2e50*/  STS.U16 [R135+UR10+0x3c00], R102 ;  /* 0x003c006687007988 */ /* 0x0005e8000800040a */
[----:B------:R2:W-:Y:S04]  /*2e60*/  STS.U16 [R135+UR10], R156 ;  /* 0x0000009c87007988 */ /* 0x0005e8000800040a */
[----:B------:R2:W-:Y:S04]  /*2e70*/  STS.U16 [R135+UR10+0x400], R158 ;  /* 0x0004009e87007988 */ /* 0x0005e8000800040a */
        /* <DEDUP_REMOVED lines=15> */
[----:B------:R2:W-:Y:S01]  /*2f70*/  STS.U16 [R151+UR10+0x600], R154 ;  /* 0x0006009a97007988 */ /* 0x0005e2000800040a */
[----:B------:R-:W-:-:S03]  /*2f80*/  IMAD.HI R29, R29, 0x2, RZ ;  /* 0x000000021d1d7827 */ /* 0x000fc600078e02ff */
        /* <DEDUP_REMOVED lines=8> */
[----:B-1----:R1:W-:Y:S06]  /*3010*/  MEMBAR.ALL.CTA ;  /* 0x0000000000007992 */ /* 0x0023ec0000008000 */
[----:B-1----:R-:W1:Y:S01]  /*3020*/  FENCE.VIEW.ASYNC.S ;  /* 0x00000000000073c6 */ /* 0x002e620000000000 */
[----:B------:R-:W-:-:S02]  /*3030*/  IADD3.X R29, PT, PT, R29, UR17, R162, P5, P6 ;  /* 0x000000111d1d7c10 */ /* 0x000fc4000afec4a2 */
[----:B------:R-:W-:Y:S02]  /*3040*/  IADD3 R152, P4, PT, R152, UR16, RZ ;  /* 0x0000001098987c10 */ /* 0x000fe4000ff9e0ff */
[----:B------:R-:W-:Y:S02]  /*3050*/  IADD3 R136, P5, PT, R136, UR16, RZ ;  /* 0x0000001088887c10 */ /* 0x000fe4000ffbe0ff */
[----:B----4-:R-:W-:Y:S01]  /*3060*/  SHF.R.S32.HI R76, RZ, 0x1f, R67 ;  /* 0x0000001fff4c7819 */ /* 0x010fe20000011443 */
[----:B------:R-:W-:Y:S01]  /*3070*/  UIADD3 UR7, UPT, UPT, UR10, 0x4000, URZ ;  /* 0x000040000a077890 */ /* 0x000fe2000fffe0ff */
[----:B------:R-:W-:Y:S01]  /*3080*/  IADD3 R144, P3, PT, R144, UR16, RZ ;  /* 0x0000001090907c10 */ /* 0x000fe2000ff7e0ff */
[----:B------:R-:W-:Y:S01]  /*3090*/  UIADD3 UR8, UPT, UPT, UR10, 0x9000, URZ ;  /* 0x000090000a087890 */ /* 0x000fe2000fffe0ff */
[----:B------:R-:W-:Y:S02]  /*30a0*/  IADD3.X R153, PT, PT, R153, UR17, RZ, P4, !PT ;  /* 0x0000001199997c10 */ /* 0x000fe4000a7fe4ff */
[----:B------:R-:W-:-:S02]  /*30b0*/  IADD3.X R137, PT, PT, R160, UR17, RZ, P5, !PT ;  /* 0x00000011a0897c10 */ /* 0x000fc4000affe4ff */
[----:B------:R-:W-:Y:S02]  /*30c0*/  LEA.HI R76, R76, R67, RZ, 0x7 ;  /* 0x000000434c4c7211 */ /* 0x000fe400078f38ff */
[----:B------:R-:W-:Y:S02]  /*30d0*/  IADD3 R140, P4, PT, R140, UR16, RZ ;  /* 0x000000108c8c7c10 */ /* 0x000fe4000ff9e0ff */
[----:B------:R-:W-:Y:S01]  /*30e0*/  IADD3 R142, P5, PT, R142, UR16, RZ ;  /* 0x000000108e8e7c10 */ /* 0x000fe2000ffbe0ff */
[----:B------:R-:W-:Y:S01]  /*30f0*/  USHF.R.U32.HI UR7, URZ, 0x4, UR7 ;  /* 0x00000004ff077899 */ /* 0x000fe20008011607 */
[----:B------:R-:W-:Y:S01]  /*3100*/  IADD3.X R145, PT, PT, R145, UR17, RZ, P3, !PT ;  /* 0x0000001191917c10 */ /* 0x000fe20009ffe4ff */
[----:B------:R-:W-:Y:S01]  /*3110*/  USHF.R.U32.HI UR8, URZ, 0x4, UR8 ;  /* 0x00000004ff087899 */ /* 0x000fe20008011608 */
[----:B------:R-:W-:Y:S02]  /*3120*/  ISETP.LT.OR P3, PT, R67, 0x80, P0 ;  /* 0x000000804300780c */ /* 0x000fe40000761670 */
[----:B------:R-:W-:-:S02]  /*3130*/  SHF.R.S32.HI R76, RZ, 0x7, R76 ;  /* 0x00000007ff4c7819 */ /* 0x000fc4000001144c */
[----:B------:R-:W-:Y:S02]  /*3140*/  IADD3.X R141, PT, PT, R141, UR17, RZ, P4, !PT ;  /* 0x000000118d8d7c10 */ /* 0x000fe4000a7fe4ff */
[----:B------:R-:W-:Y:S01]  /*3150*/  IADD3.X R143, PT, PT, R143, UR17, RZ, P5, !PT ;  /* 0x000000118f8f7c10 */ /* 0x000fe2000affe4ff */
[----:B------:R-:W-:Y:S01]  /*3160*/  USGXT.U32 UR14, UR8, 0xe ;  /* 0x0000000e080e789a */ /* 0x000fe20008000000 */
[----:B-1----:R-:W-:Y:S01]  /*3170*/  BAR.SYNC.DEFER_BLOCKING 0x0 ;  /* 0x0000000000007b1d */ /* 0x002fe20000010000 */
[----:B------:R-:W-:Y:S01]  /*3180*/  IADD3 R146, P4, PT, R146, UR16, RZ ;  /* 0x0000001092927c10 */ /* 0x000fe2000ff9e0ff */
[----:B------:R-:W-:Y:S01]  /*3190*/  IMAD.SHL.U32 R167, R69, 0x80, RZ ;  /* 0x0000008045a77824 */ /* 0x000fe200078e00ff */
[----:B------:R-:W-:Y:S01]  /*31a0*/  IADD3 R148, P5, PT, R148, UR16, RZ ;  /* 0x0000001094947c10 */ /* 0x000fe2000ffbe0ff */
[----:B------:R-:W-:Y:S01]  /*31b0*/  USGXT.U32 UR16, UR7, 0xe ;  /* 0x0000000e0710789a */ /* 0x000fe20008000000 */
[----:B------:R-:W-:Y:S01]  /*31c0*/  VIMNMX R69, PT, PT, R76, 0x1, !PT ;  /* 0x000000014c457848 */ /* 0x000fe20007fe0100 */
[----:B------:R-:W-:-:S02]  /*31d0*/  UIADD3 UR26, UP1, UPT, UR14, 0x2, URZ ;  /* 0x000000020e1a7890 */ /* 0x000fc4000ff3e0ff */
[----:B------:R-:W-:Y:S01]  /*31e0*/  UIADD3 UR24, UP0, UPT, UR16, 0x80, URZ ;  /* 0x0000008010187890 */ /* 0x000fe2000ff1e0ff */
[----:B0-----:R-:W-:Y:S01]  /*31f0*/  UMOV UR4, URZ ;  /* 0x000000ff00047c82 */ /* 0x001fe20008000000 */
[----:B------:R-:W-:Y:S01]  /*3200*/  UMOV UR5, URZ ;  /* 0x000000ff00057c82 */ /* 0x000fe20008000000 */
[----:B------:R-:W-:Y:S01]  /*3210*/  VIADD R69, R69, 0xffffffff ;  /* 0xffffffff45457836 */ /* 0x000fe20000000000 */
[----:B------:R-:W-:Y:S01]  /*3220*/  IADD3.X R147, PT, PT, R147, UR17, RZ, P4, !PT ;  /* 0x0000001193937c10 */ /* 0x000fe2000a7fe4ff */
[----:B------:R-:W-:Y:S01]  /*3230*/  UIADD3.X UR25, UPT, UPT, UR4, 0x40004040, URZ, UP0, !UPT ;  /* 0x4000404004197890 */ /* 0x000fe200087fe4ff */
[----:B------:R-:W-:Y:S01]  /*3240*/  IADD3.X R149, PT, PT, R149, UR17, RZ, P5, !PT ;  /* 0x0000001195957c10 */ /* 0x000fe2000affe4ff */
[----:B------:R-:W-:Y:S01]  /*3250*/  UIADD3.X UR27, UPT, UPT, UR5, 0x40004040, URZ, UP1, !UPT ;  /* 0x40004040051b7890 */ /* 0x000fe20008ffe4ff */
[----:B------:R-:W-:Y:S01]  /*3260*/  IMAD.SHL.U32 R165, R68, 0x80, RZ ;  /* 0x0000008044a57824 */ /* 0x000fe200078e00ff */
[----:B------:R-:W-:Y:S01]  /*3270*/  ISETP.NE.U32.AND P4, PT, R69, RZ, PT ;  /* 0x000000ff4500720c */ /* 0x000fe20003f85070 */
[----:B--2---:R-:W-:-:S12]  /*3280*/  @P3 BRA `(.L_x_6) ;  /* 0x0000000000d43947 */ /* 0x004fd80003800000 */
[----:B------:R-:W-:Y:S02]  /*3290*/  USHF.R.U32.HI UR18, URZ, 0x4, UR10 ;  /* 0x00000004ff127899 */ /* 0x000fe4000801160a */
[----:B------:R-:W-:Y:S02]  /*32a0*/  UIADD3 UR7, UPT, UPT, UR10, 0x8000, URZ ;  /* 0x000080000a077890 */ /* 0x000fe4000fffe0ff */
[----:B------:R-:W-:Y:S02]  /*32b0*/  USGXT.U32 UR18, UR18, 0xe ;  /* 0x0000000e1212789a */ /* 0x000fe40008000000 */
[----:B------:R-:W-:Y:S02]  /*32c0*/  USHF.R.U32.HI UR7, URZ, 0x4, UR7 ;  /* 0x00000004ff077899 */ /* 0x000fe40008011607 */
[----:B------:R-:W-:Y:S02]  /*32d0*/  UIADD3 UR38, UP0, UPT, UR18, 0x80, URZ ;  /* 0x0000008012267890 */ /* 0x000fe4000ff1e0ff */
[----:B------:R-:W-:Y:S01]  /*32e0*/  USGXT.U32 UR20, UR7, 0xe ;  /* 0x0000000e0714789a */ /* 0x000fe20008000000 */
[----:B------:R-:W-:Y:S01]  /*32f0*/  UMOV UR5, URZ ;  /* 0x000000ff00057c82 */ /* 0x000fe20008000000 */
[----:B------:R-:W-:Y:S01]  /*3300*/  UMOV UR8, URZ ;  /* 0x000000ff00087c82 */ /* 0x000fe20008000000 */
[----:B------:R-:W-:-:S02]  /*3310*/  UIADD3.X UR39, UPT, UPT, UR5, 0x40004040, URZ, UP0, !UPT ;  /* 0x4000404005277890 */ /* 0x000fc400087fe4ff */
[----:B------:R-:W-:Y:S02]  /*3320*/  UIADD3 UR46, UP0, UPT, UR20, 0x2, URZ ;  /* 0x00000002142e7890 */ /* 0x000fe4000ff1e0ff */
[----:B------:R-:W-:Y:S02]  /*3330*/  UIADD3.64 UR48, UPT, UPT, UR38, 0x80, URZ ;  /* 0x0000008026307897 */ /* 0x000fe4000fffe0ff */
[----:B------:R-:W-:Y:S02]  /*3340*/  UIADD3.X UR47, UPT, UPT, UR8, 0x40004040, URZ, UP0, !UPT ;  /* 0x40004040082f7890 */ /* 0x000fe400087fe4ff */
[----:B------:R-:W-:Y:S02]  /*3350*/  UIADD3.64 UR52, UPT, UPT, UR38, 0x100, URZ ;  /* 0x0000010026347897 */ /* 0x000fe4000fffe0ff */
[----:B------:R-:W-:Y:S02]  /*3360*/  UIADD3.64 UR50, UPT, UPT, UR46, 0x2, URZ ;  /* 0x000000022e327897 */ /* 0x000fe4000fffe0ff */
[----:B------:R-:W-:-:S02]  /*3370*/  UIADD3.64 UR54, UPT, UPT, UR46, 0x4, URZ ;  /* 0x000000042e367897 */ /* 0x000fc4000fffe0ff */
[----:B------:R-:W-:Y:S02]  /*3380*/  UIADD3.64 UR56, UPT, UPT, UR38, 0x180, URZ ;  /* 0x0000018026387897 */ /* 0x000fe4000fffe0ff */
[----:B------:R-:W-:Y:S02]  /*3390*/  UIADD3.64 UR58, UPT, UPT, UR46, 0x7e, URZ ;  /* 0x0000007e2e3a7897 */ /* 0x000fe4000fffe0ff */
[----:B------:R-:W-:Y:S02]  /*33a0*/  UIADD3.64 UR60, UPT, UPT, UR38, 0x200, URZ ;  /* 0x00000200263c7897 */ /* 0x000fe4000fffe0ff */
[----:B------:R-:W-:Y:S02]  /*33b0*/  UIADD3.64 UR62, UPT, UPT, UR46, 0x80, URZ ;  /* 0x000000802e3e7897 */ /* 0x000fe4000fffe0ff */
[----:B------:R-:W-:Y:S02]  /*33c0*/  UIADD3.64 UR64, UPT, UPT, UR38, 0x280, URZ ;  /* 0x0000028026407897 */ /* 0x000fe4000fffe0ff */
[----:B------:R-:W-:Y:S01]  /*33d0*/  UIADD3.64 UR66, UPT, UPT, UR46, 0x82, URZ ;  /* 0x000000822e427897 */ /* 0x000fe2000fffe0ff */
[----:B------:R-:W-:Y:S01]  /*33e0*/  UMOV UR32, 0x0 ;  /* 0x0000000000207882 */ /* 0x000fe20000000000 */
[----:B------:R-:W-:Y:S01]  /*33f0*/  UMOV UR33, 0x4048010 ;  /* 0x0404801000217882 */ /* 0x000fe20000000000 */
[----:B------:R-:W-:Y:S01]  /*3400*/  UIADD3.64 UR68, UPT, UPT, UR38, 0x300, URZ ;  /* 0x0000030026447897 */ /* 0x000fe2000fffe0ff */
[----:B------:R-:W-:Y:S01]  /*3410*/  UMOV UR19, 0x40004040 ;  /* 0x4000404000137882 */ /* 0x000fe20000000000 */
[----:B------:R-:W-:Y:S01]  /*3420*/  UIADD3.64 UR70, UPT, UPT, UR46, 0x84, URZ ;  /* 0x000000842e467897 */ /* 0x000fe2000fffe0ff */
[----:B------:R-:W-:Y:S01]  /*3430*/  UMOV UR21, 0x40004040 ;  /* 0x4000404000157882 */ /* 0x000fe20000000000 */
[----:B------:R-:W-:Y:S01]  /*3440*/  UMOV UR30, 0x0 ;  /* 0x00000000001e7882 */ /* 0x000fe20000000000 */
[----:B------:R-:W-:Y:S01]  /*3450*/  UMOV UR31, 0x4048010 ;  /* 0x04048010001f7882 */ /* 0x000fe20000000000 */
[----:B------:R-:W-:Y:S01]  /*3460*/  UMOV UR28, 0x0 ;  /* 0x00000000001c7882 */ /* 0x000fe20000000000 */
[----:B------:R-:W-:Y:S01]  /*3470*/  UMOV UR29, 0x4048010 ;  /* 0x04048010001d7882 */ /* 0x000fe20000000000 */
[----:B------:R0:W-:Y:S01]  /*3480*/  UTCHMMA gdesc[UR18], gdesc[UR20], tmem[UR9], tmem[UR32], idesc[UR33], !UPT ;  /* 0x00ff2014120075ea */ /* 0x0001e2000f800009 */
[----:B------:R-:W-:Y:S01]  /*3490*/  UMOV UR36, 0x0 ;  /* 0x0000000000247882 */ /* 0x000fe20000000000 */
[----:B------:R-:W-:Y:S01]  /*34a0*/  UMOV UR37, 0x4048010 ;  /* 0x0404801000257882 */ /* 0x000fe20000000000 */
[----:B------:R0:W-:Y:S01]  /*34b0*/  UTCHMMA gdesc[UR38], gdesc[UR46], tmem[UR9], tmem[UR30], idesc[UR31], UPT ;  /* 0x00ff1e2e260075ea */ /* 0x0001e2000b800009 */
        /* <DEDUP_REMOVED lines=8> */
[----:B------:R-:W-:Y:S01]  /*3540*/  UMOV UR7, URZ ;  /* 0x000000ff00077c82 */ /* 0x000fe20008000000 */
[----:B------:R0:W-:Y:S01]  /*3550*/  UTCHMMA gdesc[UR56], gdesc[UR58], tmem[UR9], tmem[UR34], idesc[UR35], UPT ;  /* 0x00ff223a380075ea */ /* 0x0001e2000b800009 */
[----:B------:R-:W-:Y:S01]  /*3560*/  UMOV UR44, 0x0 ;  /* 0x00000000002c7882 */ /* 0x000fe20000000000 */
[----:B------:R-:W-:Y:S01]  /*3570*/  UMOV UR45, 0x4048010 ;  /* 0x04048010002d7882 */ /* 0x000fe20000000000 */
[----:B------:R0:W-:Y:S01]  /*3580*/  UTCHMMA gdesc[UR60], gdesc[UR62], tmem[UR9], tmem[UR42], idesc[UR43], UPT ;  /* 0x00ff2a3e3c0075ea */ /* 0x0001e2000b800009 */
[----:B------:R-:W-:Y:S01]  /*3590*/  UMOV UR6, UR6 ;  /* 0x0000000600067c82 */ /* 0x000fe20008000000 */
[----:B------:R0:W-:Y:S01]  /*35a0*/  UTCHMMA gdesc[UR64], gdesc[UR66], tmem[UR9], tmem[UR40], idesc[UR41], UPT ;  /* 0x00ff2842400075ea */ /* 0x0001e2000b800009 */
[----:B------:R0:W-:Y:S01]  /*35b0*/  UTCHMMA gdesc[UR68], gdesc[UR70], tmem[UR9], tmem[UR44], idesc[UR45], UPT ;  /* 0x00ff2c46440075ea */ /* 0x0001e2000b800009 */
[----:B------:R0:W-:Y:S01]  /*35c0*/  UTCBAR [UR6], URZ ;  /* 0x000000ff060073e9 */ /* 0x0001e200080000ff */
[----:B------:R-:W-:Y:S01]  /*35d0*/  NOP ;  /* 0x0000000000007918 */ /* 0x000fe20000000000 */
.L_x_6:
[----:B------:R-:W-:Y:S05]  /*35e0*/  @!P4 BRA `(.L_x_7) ;  /* 0x000000100020c947 */ /* 0x000fea0003800000 */
[----:B------:R-:W-:Y:S01]  /*35f0*/  VIADD R76, R66, 0xffffff80 ;  /* 0xffffff80424c7836 */ /* 0x000fe20000000000 */
[----:B0-----:R-:W-:Y:S01]  /*3600*/  UIADD3.64 UR20, UPT, UPT, UR24, 0x80, URZ ;  /* 0x0000008018147897 */ /* 0x001fe2000fffe0ff */
[----:B------:R-:W-:Y:S01]  /*3610*/  IMAD.MOV.U32 R66, RZ, RZ, R69 ;  /* 0x000000ffff427224 */ /* 0x000fe200078e0045 */
[----:B------:R-:W-:Y:S01]  /*3620*/  UIADD3.64 UR28, UPT, UPT, UR26, 0x2, URZ ;  /* 0x000000021a1c7897 */ /* 0x000fe2000fffe0ff */
[----:B------:R-:W-:Y:S01]  /*3630*/  IMAD.MOV.U32 R68, RZ, RZ, R152 ;  /* 0x000000ffff447224 */ /* 0x000fe200078e0098 */
[----:B------:R-:W-:Y:S01]  /*3640*/  UIADD3.64 UR30, UPT, UPT, UR24, 0x100, URZ ;  /* 0x00000100181e7897 */ /* 0x000fe2000fffe0ff */
[----:B------:R-:W-:Y:S01]  /*3650*/  IMAD.MOV.U32 R69, RZ, RZ, R153 ;  /* 0x000000ffff457224 */ /* 0x000fe200078e0099 */
        /* <DEDUP_REMOVED lines=10> */
[----:B------:R-:W-:-:S10]  /*3700*/  UMOV UR5, URZ ;  /* 0x000000ff00057c82 */ /* 0x000fd40008000000 */
.L_x_10:
[----:B------:R-:W-:Y:S01]  /*3710*/  USHF.L.U32 UR4, UR4, 0x1f, URZ ;  /* 0x0000001f04047899 */ /* 0x000fe200080006ff */
[-C--:B------:R-:W-:Y:S02]  /*3720*/  ISETP.GE.AND P6, PT, R72, R76.reuse, PT ;  /* 0x0000004c4800720c */ /* 0x080fe40003fc6270 */
[-C--:B------:R-:W-:Y:S02]  /*3730*/  ISETP.GE.AND P3, PT, R129, R76.reuse, PT ;  /* 0x0000004c8100720c */ /* 0x080fe40003f66270 */
[----:B------:R-:W-:Y:S01]  /*3740*/  ISETP.GE.AND P4, PT, R73, R76, PT ;  /* 0x0000004c4900720c */ /* 0x000fe20003f86270 */
[----:B0-----:R-:W-:-:S04]  /*3750*/  IMAD.U32 R78, RZ, RZ, UR4 ;  /* 0x00000004ff4e7e24 */ /* 0x001fc8000f8e00ff */
[----:B------:R-:W0:Y:S02]  /*3760*/  SYNCS.PHASECHK.TRANS64.TRYWAIT P5, [UR12], R78 ;  /* 0x0000004eff0075a7 */ /* 0x000e2400080a110c */
[----:B0-----:R-:W-:Y:S06]  /*3770*/  @!P5 BRA `(.L_x_8) ;  /* 0x000000140080d947 */ /* 0x001fec0003800000 */
.L_x_16:
[----:B------:R-:W-:Y:S01]  /*3780*/  ISETP.GE.AND P5, PT, R75, R76, PT ;  /* 0x0000004c4b00720c */ /* 0x000fe20003fa6270 */
[C---:B------:R-:W-:Y:S01]  /*3790*/  IMAD.WIDE R68, R165.reuse, 0x2, R68 ;  /* 0x00000002a5447825 */ /* 0x040fe200078e0244 */
[----:B------:R-:W-:Y:S02]  /*37a0*/  PRMT R78, RZ, 0x7610, R78 ;  /* 0x00007610ff4e7816 */ /* 0x000fe4000000004e */
[----:B------:R-:W-:Y:S01]  /*37b0*/  PRMT R86, RZ, 0x7610, R86 ;  /* 0x00007610ff567816 */ /* 0x000fe20000000056 */
[C---:B------:R-:W-:Y:S01]  /*37c0*/  IMAD.WIDE R24, R165.reuse, 0x2, R24 ;  /* 0x00000002a5187825 */ /* 0x040fe200078e0218 */
[----:B------:R-:W-:Y:S02]  /*37d0*/  PRMT R82, RZ, 0x7610, R82 ;  /* 0x00007610ff527816 */ /* 0x000fe40000000052 */
[----:B------:R-:W-:Y:S01]  /*37e0*/  PRMT R90, RZ, 0x7610, R90 ;  /* 0x00007610ff5a7816 */ /* 0x000fe2000000005a */
[C---:B------:R-:W-:Y:S01]  /*37f0*/  IMAD.WIDE R22, R165.reuse, 0x2, R22 ;  /* 0x00000002a5167825 */ /* 0x040fe200078e0216 */
[----:B------:R-:W2:Y:S03]  /*3800*/  @!P6 LDG.E.U16 R78, desc[UR22][R24.64] ;  /* 0x00000016184ee981 */ /* 0x000ea6000c1e1500 */
[----:B------:R-:W-:Y:S01]  /*3810*/  IMAD.WIDE R138, R165, 0x2, R138 ;  /* 0x00000002a58a7825 */ /* 0x000fe200078e028a */
[----:B------:R-:W3:Y:S01]  /*3820*/  @!P4 LDG.E.U16 R86, desc[UR22][R68.64] ;  /* 0x000000164456c981 */ /* 0x000ee2000c1e1500 */
[----:B------:R-:W-:-:S02]  /*3830*/  PRMT R100, RZ, 0x7610, R100 ;  /* 0x00007610ff647816 */ /* 0x000fc40000000064 */
[----:B------:R-:W-:Y:S01]  /*3840*/  IMAD.WIDE R146, R165, 0x2, R146 ;  /* 0x00000002a5927825 */ /* 0x000fe200078e0292 */
[----:B------:R-:W4:Y:S01]  /*3850*/  @!P3 LDG.E.U16 R82, desc[UR22][R22.64] ;  /* 0x000000161652b981 */ /* 0x000f22000c1e1500 */
[----:B------:R-:W-:-:S03]  /*3860*/  ISETP.GE.AND P6, PT, R77, R76, PT ;  /* 0x0000004c4d00720c */ /* 0x000fc60003fc6270 */
[----:B------:R-:W5:Y:S01]  /*3870*/  @!P5 LDG.E.U16 R90, desc[UR22][R138.64] ;  /* 0x000000168a5ad981 */ /* 0x000f62000c1e1500 */
[-C--:B------:R-:W-:Y:S02]  /*3880*/  ISETP.GE.AND P3, PT, R79, R76.reuse, PT ;  /* 0x0000004c4f00720c */ /* 0x080fe40003f66270 */
[----:B------:R-:W-:Y:S01]  /*3890*/  ISETP.GE.AND P4, PT, R81, R76, PT ;  /* 0x0000004c5100720c */ /* 0x000fe20003f86270 */
[----:B------:R-:W-:Y:S01]  /*38a0*/  IMAD.WIDE R64, R165, 0x2, R64 ;  /* 0x00000002a5407825 */ /* 0x000fe200078e0240 */
[----:B------:R-:W-:-:S09]  /*38b0*/  PRMT R94, RZ, 0x7610, R94 ;  /* 0x00007610ff5e7816 */ /* 0x000fd2000000005e */
[----:B------:R-:W5:Y:S01]  /*38c0*/  @!P3 LDG.E.U16 R100, desc[UR22][R146.64] ;  /* 0x000000169264b981 */ /* 0x000f62000c1e1500 */
[-C--:B------:R-:W-:Y:S01]  /*38d0*/  ISETP.GE.AND P3, PT, R131, R76.reuse, PT ;  /* 0x0000004c8300720c */ /* 0x080fe20003f66270 */
[C---:B------:R-:W-:Y:S01]  /*38e0*/  IMAD.WIDE R142, R165.reuse, 0x2, R142 ;  /* 0x00000002a58e7825 */ /* 0x040fe200078e028e */
[----:B------:R-:W-:Y:S02]  /*38f0*/  PRMT R104, RZ, 0x7610, R104 ;  /* 0x00007610ff687816 */ /* 0x000fe40000000068 */
[----:B------:R-:W-:Y:S01]  /*3900*/  PRMT R80, RZ, 0x7610, R80 ;  /* 0x00007610ff507816 */ /* 0x000fe20000000050 */
[----:B------:R-:W-:Y:S01]  /*3910*/  IMAD.WIDE R20, R165, 0x2, R20 ;  /* 0x00000002a5147825 */ /* 0x000fe200078e0214 */
[----:B------:R-:W5:Y:S01]  /*3920*/  @!P6 LDG.E.U16 R94, desc[UR22][R142.64] ;  /* 0x000000168e5ee981 */ /* 0x000f62000c1e1500 */
[-C--:B------:R-:W-:Y:S02]  /*3930*/  ISETP.GE.AND P6, PT, R133, R76.reuse, PT ;  /* 0x0000004c8500720c */ /* 0x080fe40003fc6270 */
[-C--:B------:R-:W-:Y:S01]  /*3940*/  ISETP.GE.AND P5, PT, R103, R76.reuse, PT ;  /* 0x0000004c6700720c */ /* 0x080fe20003fa6270 */
[----:B------:R-:W5:Y:S01]  /*3950*/  @!P4 LDG.E.U16 R104, desc[UR22][R64.64] ;  /* 0x000000164068c981 */ /* 0x000f62000c1e1500 */
[----:B------:R-:W-:-:S03]  /*3960*/  ISETP.GE.AND P4, PT, R101, R76, PT ;  /* 0x0000004c6500720c */ /* 0x000fc60003f86270 */
[----:B------:R-:W5:Y:S01]  /*3970*/  @!P3 LDG.E.U16 R80, desc[UR22][R20.64] ;  /* 0x000000161450b981 */ /* 0x000f62000c1e1500 */
[-C--:B------:R-:W-:Y:S01]  /*3980*/  ISETP.GE.AND P3, PT, R105, R76.reuse, PT ;  /* 0x0000004c6900720c */ /* 0x080fe20003f66270 */
[C---:B------:R-:W-:Y:S01]  /*3990*/  IMAD.WIDE R136, R165.reuse, 0x2, R136 ;  /* 0x00000002a5887825 */ /* 0x040fe200078e0288 */
[----:B------:R-:W-:Y:S02]  /*39a0*/  PRMT R84, RZ, 0x7610, R84 ;  /* 0x00007610ff547816 */ /* 0x000fe40000000054 */
[----:B------:R-:W-:Y:S01]  /*39b0*/  PRMT R88, RZ, 0x7610, R88 ;  /* 0x00007610ff587816 */ /* 0x000fe20000000058 */
[C---:B------:R-:W-:Y:S01]  /*39c0*/  IMAD.WIDE R18, R165.reuse, 0x2, R18 ;  /* 0x00000002a5127825 */ /* 0x040fe200078e0212 */
[----:B------:R-:W-:Y:S02]  /*39d0*/  PRMT R92, RZ, 0x7610, R92 ;  /* 0x00007610ff5c7816 */ /* 0x000fe4000000005c */
[----:B------:R-:W-:Y:S01]  /*39e0*/  PRMT R98, RZ, 0x7610, R98 ;  /* 0x00007610ff627816 */ /* 0x000fe20000000062 */
[C---:B------:R-:W-:Y:S01]  /*39f0*/  IMAD.WIDE R140, R165.reuse, 0x2, R140 ;  /* 0x00000002a58c7825 */ /* 0x040fe200078e028c */
[----:B------:R-:W5:Y:S03]  /*3a00*/  @!P6 LDG.E.U16 R84, desc[UR22][R18.64] ;  /* 0x000000161254e981 */ /* 0x000f66000c1e1500 */
[----:B------:R-:W-:Y:S01]  /*3a10*/  IMAD.WIDE R144, R165, 0x2, R144 ;  /* 0x00000002a5907825 */ /* 0x000fe200078e0290 */
[----:B------:R-:W5:Y:S01]  /*3a20*/  @!P4 LDG.E.U16 R88, desc[UR22][R136.64] ;  /* 0x000000168858c981 */ /* 0x000f62000c1e1500 */
[----:B------:R-:W-:-:S02]  /*3a30*/  ISETP.GE.AND P4, PT, R107, R76, PT ;  /* 0x0000004c6b00720c */ /* 0x000fc40003f86270 */
        /* <DEDUP_REMOVED lines=68> */
[----:B------:R-:W-:Y:S01]  /*3e80*/  ISETP.GE.AND P3, PT, R127, R76, PT ;  /* 0x0000004c7f00720c */ /* 0x000fe20003f66270 */
[C---:B------:R-:W-:Y:S01]  /*3e90*/  IMAD.WIDE R26, R165.reuse, 0x2, R26 ;  /* 0x00000002a51a7825 */ /* 0x040fe200078e021a */
[----:B------:R-:W-:Y:S02]  /*3ea0*/  PRMT R152, RZ, 0x7610, R152 ;  /* 0x00007610ff987816 */ /* 0x000fe40000000098 */
[----:B------:R-:W-:Y:S01]  /*3eb0*/  PRMT R154, RZ, 0x7610, R154 ;  /* 0x00007610ff9a7816 */ /* 0x000fe2000000009a */
[C---:B------:R-:W-:Y:S01]  /*3ec0*/  IMAD.WIDE R28, R165.reuse, 0x2, R28 ;  /* 0x00000002a51c7825 */ /* 0x040fe200078e021c */
[----:B------:R-:W-:Y:S02]  /*3ed0*/  PRMT R156, RZ, 0x7610, R156 ;  /* 0x00007610ff9c7816 */ /* 0x000fe4000000009c */
[----:B------:R-:W-:Y:S01]  /*3ee0*/  PRMT R158, RZ, 0x7610, R158 ;  /* 0x00007610ff9e7816 */ /* 0x000fe2000000009e */
[----:B------:R-:W-:-:S03]  /*3ef0*/  IMAD.WIDE R30, R165, 0x2, R30 ;  /* 0x00000002a51e7825 */ /* 0x000fc600078e021e */
[----:B------:R-:W5:Y:S01]  /*3f00*/  @!P6 LDG.E.U16 R156, desc[UR22][R28.64] ;  /* 0x000000161c9ce981 */ /* 0x000f62000c1e1500 */
[----:B------:R-:W-:-:S03]  /*3f10*/  IMAD.WIDE R32, R165, 0x2, R32 ;  /* 0x00000002a5207825 */ /* 0x000fc600078e0220 */
[----:B------:R-:W5:Y:S04]  /*3f20*/  @!P5 LDG.E.U16 R154, desc[UR22][R30.64] ;  /* 0x000000161e9ad981 */ /* 0x000f68000c1e1500 */
[----:B------:R-:W5:Y:S04]  /*3f30*/  @!P4 LDG.E.U16 R152, desc[UR22][R32.64] ;  /* 0x000000162098c981 */ /* 0x000f68000c1e1500 */
[----:B------:R-:W5:Y:S01]  /*3f40*/  @!P3 LDG.E.U16 R158, desc[UR22][R26.64] ;  /* 0x000000161a9eb981 */ /* 0x000f62000c1e1500 */
[----:B------:R-:W-:Y:S01]  /*3f50*/  BAR.SYNC.DEFER_BLOCKING 0x0 ;  /* 0x0000000000007b1d */ /* 0x000fe20000010000 */
[----:B------:R-:W-:Y:S01]  /*3f60*/  ISETP.GE.AND P3, PT, R96, R76, PT ;  /* 0x0000004c6000720c */ /* 0x000fe20003f66270 */
[----:B------:R-:W-:Y:S01]  /*3f70*/  IMAD.WIDE R10, R167, 0x2, R10 ;  /* 0x00000002a70a7825 */ /* 0x000fe200078e020a */
[----:B------:R-:W-:-:S02]  /*3f80*/  PRMT R153, RZ, 0x7610, R153 ;  /* 0x00007610ff997816 */ /* 0x000fc40000000099 */
[----:B------:R-:W-:Y:S01]  /*3f90*/  PRMT R157, RZ, 0x7610, R157 ;  /* 0x00007610ff9d7816 */ /* 0x000fe2000000009d */
[C---:B------:R-:W-:Y:S01]  /*3fa0*/  IMAD.WIDE R16, R167.reuse, 0x2, R16 ;  /* 0x00000002a7107825 */ /* 0x040fe200078e0210 */
[----:B------:R-:W-:Y:S02]  /*3fb0*/  PRMT R155, RZ, 0x7610, R155 ;  /* 0x00007610ff9b7816 */ /* 0x000fe4000000009b */
[----:B------:R-:W-:Y:S01]  /*3fc0*/  PRMT R159, RZ, 0x7610, R159 ;  /* 0x00007610ff9f7816 */ /* 0x000fe2000000009f */
[----:B------:R-:W-:-:S04]  /*3fd0*/  IMAD.WIDE R8, R167, 0x2, R8 ;  /* 0x00000002a7087825 */ /* 0x000fc800078e0208 */
[----:B------:R-:W-:-:S04]  /*3fe0*/  IMAD.WIDE R14, R167, 0x2, R14 ;  /* 0x00000002a70e7825 */ /* 0x000fc800078e020e */
[----:B------:R-:W-:-:S04]  /*3ff0*/  IMAD.WIDE R4, R167, 0x2, R4 ;  /* 0x00000002a7047825 */ /* 0x000fc800078e0204 */
[C---:B------:R-:W-:Y:S01]  /*4000*/  IMAD.WIDE R12, R167.reuse, 0x2, R12 ;  /* 0x00000002a70c7825 */ /* 0x040fe200078e020c */
[----:B------:R-:W5:Y:S03]  /*4010*/  @!P3 LDG.E.U16 R153, desc[UR22][R16.64] ;  /* 0x000000161099b981 */ /* 0x000f66000c1e1500 */
[C---:B------:R-:W-:Y:S01]  /*4020*/  IMAD.WIDE R6, R167.reuse, 0x2, R6 ;  /* 0x00000002a7067825 */ /* 0x040fe200078e0206 */
[----:B------:R-:W5:Y:S03]  /*4030*/  @!P3 LDG.E.U16 R157, desc[UR22][R10.64] ;  /* 0x000000160a9db981 */ /* 0x000f66000c1e1500 */
[----:B------:R-:W-:Y:S01]  /*4040*/  IMAD.WIDE R2, R167, 0x2, R2 ;  /* 0x00000002a7027825 */ /* 0x000fe200078e0202 */
[----:B------:R-:W5:Y:S04]  /*4050*/  @!P3 LDG.E.U16 R155, desc[UR22][R6.64] ;  /* 0x00000016069bb981 */ /* 0x000f68000c1e1500 */
[----:B------:R-:W5:Y:S04]  /*4060*/  @!P3 LDG.E.U16 R159, desc[UR22][R2.64] ;  /* 0x00000016029fb981 */ /* 0x000f68000c1e1500 */
[----:B--2---:R0:W-:Y:S04]  /*4070*/  STS.U16 [R135+UR10+0x4000], R78 ;  /* 0x0040004e87007988 */ /* 0x0041e8000800040a */
[----:B---3--:R1:W-:Y:S04]  /*4080*/  STS.U16 [R135+UR10+0x4800], R86 ;  /* 0x0048005687007988 */ /* 0x0083e8000800040a */
[----:B----4-:R2:W-:Y:S01]  /*4090*/  STS.U16 [R135+UR10+0x4400], R82 ;  /* 0x0044005287007988 */ /* 0x0105e2000800040a */
[----:B0-----:R-:W-:-:S03]  /*40a0*/  PRMT R78, RZ, 0x7610, R78 ;  /* 0x00007610ff4e7816 */ /* 0x001fc6000000004e */
[----:B-----5:R0:W-:Y:S01]  /*40b0*/  STS.U16 [R135+UR10+0x4c00], R90 ;  /* 0x004c005a87007988 */ /* 0x0201e2000800040a */
[----:B-1----:R-:W-:-:S03]  /*40c0*/  PRMT R86, RZ, 0x7610, R86 ;  /* 0x00007610ff567816 */ /* 0x002fc60000000056 */
[----:B------:R-:W3:Y:S01]  /*40d0*/  @!P3 LDG.E.U16 R78, desc[UR22][R14.64] ;  /* 0x000000160e4eb981 */ /* 0x000ee2000c1e1500 */
[----:B--2---:R-:W-:-:S03]  /*40e0*/  PRMT R82, RZ, 0x7610, R82 ;  /* 0x00007610ff527816 */ /* 0x004fc60000000052 */
[----:B------:R-:W2:Y:S01]  /*40f0*/  @!P3 LDG.E.U16 R86, desc[UR22][R8.64] ;  /* 0x000000160856b981 */ /* 0x000ea2000c1e1500 */
[----:B0-----:R-:W-:-:S03]  /*4100*/  PRMT R90, RZ, 0x7610, R90 ;  /* 0x00007610ff5a7816 */ /* 0x001fc6000000005a */
[----:B------:R-:W4:Y:S04]  /*4110*/  @!P3 LDG.E.U16 R82, desc[UR22][R12.64] ;  /* 0x000000160c52b981 */ /* 0x000f28000c1e1500 */
[----:B------:R-:W5:Y:S04]  /*4120*/  @!P3 LDG.E.U16 R90, desc[UR22][R4.64] ;  /* 0x00000016045ab981 */ /* 0x000f68000c1e1500 */
[----:B------:R0:W-:Y:S04]  /*4130*/  STS.U16 [R135+UR10+0x5400], R100 ;  /* 0x0054006487007988 */ /* 0x0001e8000800040a */
[----:B------:R0:W-:Y:S04]  /*4140*/  STS.U16 [R135+UR10+0x5000], R94 ;  /* 0x0050005e87007988 */ /* 0x0001e8000800040a */
[----:B------:R0:W-:Y:S01]  /*4150*/  STS.U16 [R135+UR10+0x5800], R104 ;  /* 0x0058006887007988 */ /* 0x0001e2000800040a */
[----:B------:R-:W-:-:S04]  /*4160*/  ULEA UR12, UR8, UR10, 0x3 ;  /* 0x0000000a080c7291 */ /* 0x000fc8000f8e18ff */
[----:B------:R-:W-:Y:S01]  /*4170*/  UIADD3 UR12, UPT, UPT, UR12, 0xa000, URZ ;  /* 0x0000a0000c0c7890 */ /* 0x000fe2000fffe0ff */
        /* <DEDUP_REMOVED lines=27> */
[----:B---3--:R0:W-:Y:S04]  /*4330*/  STS.U16 [R161+UR10+0x9100], R78 ;  /* 0x0091004ea1007988 */ /* 0x0081e8000800040a */
[----:B--2---:R0:W-:Y:S04]  /*4340*/  STS.U16 [R161+UR10+0x9500], R86 ;  /* 0x00950056a1007988 */ /* 0x0041e8000800040a */
[----:B----4-:R0:W-:Y:S04]  /*4350*/  STS.U16 [R163+UR10+0x9200], R82 ;  /* 0x00920052a3007988 */ /* 0x0101e8000800040a */
[----:B-----5:R0:W-:Y:S04]  /*4360*/  STS.U16 [R163+UR10+0x9600], R90 ;  /* 0x0096005aa3007988 */ /* 0x0201e8000800040a */
[----:B------:R0:W-:Y:S04]  /*4370*/  STS.U16 [R74+UR10+0x9300], R155 ;  /* 0x0093009b4a007988 */ /* 0x0001e8000800040a */
[----:B------:R0:W-:Y:S01]  /*4380*/  STS.U16 [R74+UR10+0x9700], R159 ;  /* 0x0097009f4a007988 */ /* 0x0001e2000800040a */
[----:B------:R1:W-:Y:S06]  /*4390*/  MEMBAR.ALL.CTA ;  /* 0x0000000000007992 */ /* 0x0003ec0000008000 */
[----:B-1----:R-:W1:Y:S02]  /*43a0*/  FENCE.VIEW.ASYNC.S ;  /* 0x00000000000073c6 */ /* 0x002e640000000000 */
[----:B-1----:R-:W-:Y:S06]  /*43b0*/  BAR.SYNC.DEFER_BLOCKING 0x0 ;  /* 0x0000000000007b1d */ /* 0x002fec0000010000 */
[----:B------:R-:W-:Y:S05]  /*43c0*/  @P0 BRA `(.L_x_9) ;  /* 0x00000000007c0947 */ /* 0x000fea0003800000 */
[----:B------:R-:W-:Y:S01]  /*43d0*/  UMOV UR17, 0x40004040 ;  /* 0x4000404000117882 */ /* 0x000fe20000000000 */
[----:B------:R-:W-:Y:S01]  /*43e0*/  UMOV UR15, 0x40004040 ;  /* 0x40004040000f7882 */ /* 0x000fe20000000000 */
[----:B------:R-:W-:Y:S01]  /*43f0*/  UMOV UR18, 0x0 ;  /* 0x0000000000127882 */ /* 0x000fe20000000000 */
[----:B------:R-:W-:Y:S01]  /*4400*/  UMOV UR19, 0x4048010 ;  /* 0x0404801000137882 */ /* 0x000fe20000000000 */
[----:B------:R-:W-:Y:S01]  /*4410*/  UMOV UR50, 0x0 ;  /* 0x0000000000327882 */ /* 0x000fe20000000000 */
[----:B------:R-:W-:Y:S01]  /*4420*/  UMOV UR51, 0x4048010 ;  /* 0x0404801000337882 */ /* 0x000fe20000000000 */
        /* <DEDUP_REMOVED lines=14> */
[----:B------:R-:W-:Y:S01]  /*4510*/  UMOV UR6, UR12 ;  /* 0x0000000c00067c82 */ /* 0x000fe20008000000 */
        /* <DEDUP_REMOVED lines=10> */
.L_x_9:
[----:B------:R-:W-:Y:S01]  /*45c0*/  UIADD3 UR8, UPT, UPT, UR8, 0x1, URZ ;  /* 0x0000000108087890 */ /* 0x000fe2000fffe0ff */
[----:B------:R-:W-:Y:S02]  /*45d0*/  VIADD R66, R66, 0xffffffff ;  /* 0xffffffff42427836 */ /* 0x000fe40000000000 */
[----:B------:R-:W-:Y:S01]  /*45e0*/  VIADD R76, R76, 0xffffff80 ;  /* 0xffffff804c4c7836 */ /* 0x000fe20000000000 */
[----:B------:R-:W-:Y:S02]  /*45f0*/  UISETP.GT.AND UP0, UPT, UR8, 0x1, UPT ;  /* 0x000000010800788c */ /* 0x000fe4000bf04270 */
[----:B------:R-:W-:Y:S02]  /*4600*/  ISETP.NE.U32.AND P3, PT, R66, RZ, PT ;  /* 0x000000ff4200720c */ /* 0x000fe40003f65070 */
[----:B-1----:R-:W-:Y:S02]  /*4610*/  USEL UR4, URZ, 0x1, !UP0 ;  /* 0x00000001ff047887 */ /* 0x002fe4000c000000 */
[----:B------:R-:W-:-:S02]  /*4620*/  USEL UR8, UR8, URZ, !UP0 ;  /* 0x000000ff08087287 */ /* 0x000fc4000c000000 */
[----:B------:R-:W-:-:S03]  /*4630*/  ULOP3.LUT UR6, UR5, UR4, URZ, 0x3c, !UPT ;  /* 0x0000000405067292 */ /* 0x000fc6000f8e3cff */
[----:B------:R-:W-:-:S04]  /*4640*/  UMOV UR4, UR5 ;  /* 0x0000000500047c82 */ /* 0x000fc80008000000 */
[----:B------:R-:W-:Y:S01]  /*4650*/  UMOV UR5, UR6 ;  /* 0x0000000600057c82 */ /* 0x000fe20008000000 */
[----:B------:R-:W-:Y:S05]  /*4660*/  @P3 BRA `(.L_x_10) ;  /* 0xfffffff000283947 */ /* 0x000fea000383ffff */
.L_x_7:
[----:B------:R-:W-:Y:S02]  /*4670*/  ISETP.GE.AND P0, PT, R67, 0x80, PT ;  /* 0x000000804300780c */ /* 0x000fe40003f06270 */
[----:B------:R-:W-:-:S11]  /*4680*/  SHF.R.S32.HI R2, RZ, 0x4, R0 ;  /* 0x00000004ff027819 */ /* 0x000fd60000011400 */
[----:B------:R-:W-:Y:S05]  /*4690*/  @!P0 BRA `(.L_x_11) ;  /* 0x0000000000108947 */ /* 0x000fea0003800000 */
[----:B------:R-:W-:-:S06]  /*46a0*/  USHF.L.U32 UR4, UR4, 0x1f, URZ ;  /* 0x0000001f04047899 */ /* 0x000fcc00080006ff */
[----:B------:R-:W-:-:S04]  /*46b0*/  IMAD.U32 R3, RZ, RZ, UR4 ;  /* 0x00000004ff037e24 */ /* 0x000fc8000f8e00ff */
[----:B------:R-:W1:Y:S02]  /*46c0*/  SYNCS.PHASECHK.TRANS64.TRYWAIT P0, [UR12], R3 ;  /* 0x00000003ff0075a7 */ /* 0x000e64000800110c */
[----:B-1----:R-:W-:Y:S05]  /*46d0*/  @!P0 BRA `(.L_x_12) ;  /* 0x0000000400b48947 */ /* 0x002fea0003800000 */
.L_x_11:
[----:B------:R-:W-:Y:S01]  /*46e0*/  BAR.SYNC.DEFER_BLOCKING 0x0 ;  /* 0x0000000000007b1d */ /* 0x000fe20000010000 */
[----:B------:R-:W-:Y:S02]  /*46f0*/  SGXT R2, R2, 0x1 ;  /* 0x000000010202781a */ /* 0x000fe40000000200 */
[----:B------:R-:W-:Y:S02]  /*4700*/  SHF.R.S32.HI R8, RZ, 0x5, R0 ;  /* 0x00000005ff087819 */ /* 0x000fe40000011400 */
[----:B------:R-:W-:Y:S01]  /*4710*/  LOP3.LUT R10, R0, 0x40, RZ, 0xc0, !PT ;  /* 0x00000040000a7812 */ /* 0x000fe200078ec0ff */
[----:B------:R-:W1:Y:S01]  /*4720*/  LDCU.128 UR12, c[0x0][0x390] ;  /* 0x00007200ff0c77ac */ /* 0x000e620008000c00 */
[----:B------:R-:W-:Y:S02]  /*4730*/  LOP3.LUT R3, R2, 0x440, RZ, 0xc0, !PT ;  /* 0x0000044002037812 */ /* 0x000fe400078ec0ff */
[----:B------:R-:W-:Y:S01]  /*4740*/  SGXT R2, R8, 0x1 ;  /* 0x000000010802781a */ /* 0x000fe20000000200 */
[----:B------:R-:W2:Y:S01]  /*4750*/  LDCU UR4, c[0x0][0x3b4] ;  /* 0x00007680ff0477ac */ /* 0x000ea20008000800 */
[C---:B------:R-:W-:Y:S01]  /*4760*/  LOP3.LUT R9, R0.reuse, 0x80, RZ, 0xc0, !PT ;  /* 0x0000008000097812 */ /* 0x040fe200078ec0ff */
[----:B------:R-:W-:Y:S01]  /*4770*/  IMAD.SHL.U32 R0, R0, 0x4, RZ ;  /* 0x0000000400007824 */ /* 0x000fe200078e00ff */
[----:B------:R-:W-:Y:S01]  /*4780*/  LEA.HI R8, R10, R3, RZ, 0x1b ;  /* 0x000000030a087211 */ /* 0x000fe200078fd8ff */
[----:B------:R-:W3:Y:S01]  /*4790*/  LDCU UR5, c[0x0][0x3b8] ;  /* 0x00007700ff0577ac */ /* 0x000ee20008000800 */
[----:B------:R-:W-:-:S02]  /*47a0*/  LOP3.LUT R3, R2, 0x440, RZ, 0xc0, !PT ;  /* 0x0000044002037812 */ /* 0x000fc400078ec0ff */
[----:B------:R-:W-:Y:S01]  /*47b0*/  LEA R2, R10, UR10, 0x1 ;  /* 0x0000000a0a027c11 */ /* 0x000fe2000f8e08ff */
[----:B------:R-:W-:Y:S01]  /*47c0*/  IMAD R9, R9, 0x2, R8 ;  /* 0x0000000209097824 */ /* 0x000fe200078e0208 */
[----:B------:R-:W-:Y:S02]  /*47d0*/  LOP3.LUT R3, R3, 0x27c, R0, 0x78, !PT ;  /* 0x0000027c03037812 */ /* 0x000fe400078e7800 */
[----:B------:R-:W-:Y:S02]  /*47e0*/  LOP3.LUT R0, R0, 0xbc, RZ, 0xc0, !PT ;  /* 0x000000bc00007812 */ /* 0x000fe400078ec0ff */
[----:B------:R-:W-:Y:S01]  /*47f0*/  LOP3.LUT R10, R71, 0xc, R72, 0xfe, !PT ;  /* 0x0000000c470a7812 */ /* 0x000fe200078efe48 */
[----:B------:R-:W4:Y:S02]  /*4800*/  @!P2 SYNCS.CCTL.IV [UR10+0xa000] ;  /* 0x00a00000ff00a9b1 */ /* 0x000f24000800000a */
[----:B----4-:R-:W-:Y:S01]  /*4810*/  BAR.SYNC.DEFER_BLOCKING 0x0 ;  /* 0x0000000000007b1d */ /* 0x010fe20000010000 */
[----:B------:R-:W-:Y:S01]  /*4820*/  IMAD.IADD R3, R3, 0x1, R2 ;  /* 0x0000000103037824 */ /* 0x000fe200078e0202 */
[----:B-1----:R-:W-:Y:S01]  /*4830*/  ISETP.GE.AND P0, PT, R70, UR14, PT ;  /* 0x0000000e46007c0c */ /* 0x002fe2000bf06270 */
[----:B------:R-:W-:Y:S01]  /*4840*/  IMAD.IADD R9, R0, 0x1, R9 ;  /* 0x0000000100097824 */ /* 0x000fe200078e0209 */
[----:B------:R-:W-:Y:S01]  /*4850*/  LOP3.LUT R0, R71, R72, RZ, 0xfc, !PT ;  /* 0x0000004847007212 */ /* 0x000fe200078efcff */
[----:B--2---:R-:W-:Y:S01]  /*4860*/  IMAD R70, R70, UR4, RZ ;  /* 0x0000000446467c24 */ /* 0x004fe2000f8e02ff */
[----:B------:R-:W-:Y:S01]  /*4870*/  LDTM.16dp32bit_t0_t15.x4 R4, tmem[UR11] ;  /* 0x0000000b000479ee */ /* 0x000fe20008900000 */
[----:B------:R-:W1:Y:S01]  /*4880*/  LDTM.16dp32bit_t16_t31.x4 R4, tmem[UR11+0x4] ;  /* 0x0000040b000479ee */ /* 0x000e620008920000 */
[----:B------:R-:W-:-:S02]  /*4890*/  LOP3.LUT R2, R9, 0x40, RZ, 0x3c, !PT ;  /* 0x0000004009027812 */ /* 0x000fc400078e3cff */
[----:B------:R-:W-:-:S04]  /*48a0*/  LEA R8, P5, R70, UR12, 0x1 ;  /* 0x0000000c46087c11 */ /* 0x000fc8000f8a08ff */
[----:B------:R-:W-:Y:S01]  /*48b0*/  LEA.HI.X.SX32 R70, R70, UR13, 0x1, P5 ;  /* 0x0000000d46467c11 */ /* 0x000fe2000a8f0eff */
[----:B------:R-:W2:Y:S01]  /*48c0*/  @!P2 SYNCS.CCTL.IV [UR10+0xa008] ;  /* 0x00a00800ff00a9b1 */ /* 0x000ea2000800000a */
[----:B------:R-:W-:Y:S01]  /*48d0*/  NOP ;  /* 0x0000000000007918 */ /* 0x000fe20000000000 */
[C---:B------:R-:W-:Y:S01]  /*48e0*/  ISETP.LT.AND P2, PT, R0.reuse, UR15, !P0 ;  /* 0x0000000f00007c0c */ /* 0x040fe2000c741270 */
[----:B---3--:R-:W-:Y:S01]  /*48f0*/  IMAD R0, R0, UR5, RZ ;  /* 0x0000000500007c24 */ /* 0x008fe2000f8e02ff */
[----:B-1----:R-:W-:Y:S02]  /*4900*/  F2FP.F16.F32.PACK_AB R4, R5, R4 ;  /* 0x000000040504723e */ /* 0x002fe400000000ff */
[----:B------:R-:W-:Y:S02]  /*4910*/  F2FP.F16.F32.PACK_AB R6, R7, R6 ;  /* 0x000000060706723e */ /* 0x000fe400000000ff */
[C-C-:B------:R-:W-:Y:S01]  /*4920*/  LOP3.LUT R5, R71.reuse, 0x4, R72.reuse, 0xfe, !PT ;  /* 0x0000000447057812 */ /* 0x140fe200078efe48 */
[----:B--2---:R1:W-:Y:S01]  /*4930*/  STS [R3], R4 ;  /* 0x0000000403007388 */ /* 0x0043e20000000800 */
[----:B------:R-:W-:-:S02]  /*4940*/  LOP3.LUT R7, R71, 0x8, R72, 0xfe, !PT ;  /* 0x0000000847077812 */ /* 0x000fc400078efe48 */
[C---:B------:R-:W-:Y:S01]  /*4950*/  ISETP.LT.AND P3, PT, R5.reuse, UR15, !P0 ;  /* 0x0000000f05007c0c */ /* 0x040fe2000c761270 */
[----:B------:R-:W-:Y:S01]  /*4960*/  STS [R3+0x100], R6 ;  /* 0x0001000603007388 */ /* 0x000fe20000000800 */
[----:B------:R-:W-:Y:S01]  /*4970*/  IMAD R5, R5, UR5, RZ ;  /* 0x0000000505057c24 */ /* 0x000fe2000f8e02ff */
[----:B------:R-:W-:Y:S01]  /*4980*/  BAR.SYNC.DEFER_BLOCKING 0x0 ;  /* 0x0000000000007b1d */ /* 0x000fe20000010000 */
[C---:B------:R-:W-:Y:S01]  /*4990*/  ISETP.LT.AND P4, PT, R7.reuse, UR15, !P0 ;  /* 0x0000000f07007c0c */ /* 0x040fe2000c781270 */
[----:B------:R-:W-:Y:S02]  /*49a0*/  IMAD R7, R7, UR5, RZ ;  /* 0x0000000507077c24 */ /* 0x000fe4000f8e02ff */
[C---:B-1----:R-:W-:Y:S02]  /*49b0*/  LEA R4, P6, R5.reuse, R8, 0x1 ;  /* 0x0000000805047211 */ /* 0x042fe400078c08ff */
[C---:B------:R-:W-:Y:S02]  /*49c0*/  ISETP.LT.AND P0, PT, R10.reuse, UR15, !P0 ;  /* 0x0000000f0a007c0c */ /* 0x040fe4000c701270 */
[----:B------:R-:W-:Y:S01]  /*49d0*/  LEA.HI.X.SX32 R5, R5, R70, 0x1, P6 ;  /* 0x0000004605057211 */ /* 0x000fe200030f0eff */
[----:B------:R-:W1:Y:S04]  /*49e0*/  LDS.U16 R11, [R9+UR10] ;  /* 0x0000000a090b7984 */ /* 0x000e680008000400 */
[----:B------:R-:W2:Y:S04]  /*49f0*/  LDS.U16 R15, [R2+UR10] ;  /* 0x0000000a020f7984 */ /* 0x000ea80008000400 */
[----:B------:R3:W4:Y:S04]  /*4a00*/  LDS.U16 R13, [R9+UR10+0x200] ;  /* 0x0002000a090d7984 */ /* 0x0007280008000400 */
[----:B------:R5:W0:Y:S01]  /*4a10*/  LDS.U16 R17, [R2+UR10+0x200] ;  /* 0x0002000a02117984 */ /* 0x000a220008000400 */
[----:B---3--:R-:W-:Y:S01]  /*4a20*/  IMAD R9, R10, UR5, RZ ;  /* 0x000000050a097c24 */ /* 0x008fe2000f8e02ff */
[----:B-----5:R-:W-:-:S04]  /*4a30*/  LEA R2, P5, R0, R8, 0x1 ;  /* 0x0000000800027211 */ /* 0x020fc800078a08ff */
[----:B------:R-:W-:Y:S02]  /*4a40*/  LEA.HI.X.SX32 R3, R0, R70, 0x1, P5 ;  /* 0x0000004600037211 */ /* 0x000fe400028f0eff */
[-C--:B------:R-:W-:Y:S02]  /*4a50*/  LEA R6, P5, R7, R8.reuse, 0x1 ;  /* 0x0000000807067211 */ /* 0x080fe400078a08ff */
[----:B------:R-:W-:Y:S02]  /*4a60*/  LEA R8, P6, R9, R8, 0x1 ;  /* 0x0000000809087211 */ /* 0x000fe400078c08ff */
[-C--:B------:R-:W-:Y:S02]  /*4a70*/  LEA.HI.X.SX32 R7, R7, R70.reuse, 0x1, P5 ;  /* 0x0000004607077211 */ /* 0x080fe400028f0eff */
[----:B------:R-:W-:Y:S01]  /*4a80*/  LEA.HI.X.SX32 R9, R9, R70, 0x1, P6 ;  /* 0x0000004609097211 */ /* 0x000fe200030f0eff */
[----:B-1----:R1:W-:Y:S04]  /*4a90*/  @P2 STG.E.U16 desc[UR22][R2.64], R11 ;  /* 0x0000000b02002986 */ /* 0x0023e8000c101516 */
[----:B--2---:R1:W-:Y:S04]  /*4aa0*/  @P3 STG.E.U16 desc[UR22][R4.64], R15 ;  /* 0x0000000f04003986 */ /* 0x0043e8000c101516 */
[----:B----4-:R1:W-:Y:S04]  /*4ab0*/  @P4 STG.E.U16 desc[UR22][R6.64], R13 ;  /* 0x0000000d06004986 */ /* 0x0103e8000c101516 */
[----:B0-----:R1:W-:Y:S01]  /*4ac0*/  @P0 STG.E.U16 desc[UR22][R8.64], R17 ;  /* 0x0000001108000986 */ /* 0x0013e2000c101516 */
[----:B------:R-:W-:Y:S06]  /*4ad0*/  BAR.SYNC.DEFER_BLOCKING 0x0 ;  /* 0x0000000000007b1d */ /* 0x000fec0000010000 */
[----:B------:R-:W-:Y:S05]  /*4ae0*/  @P1 BRA `(.L_x_13) ;  /* 0x00000000009c1947 */ /* 0x000fea0003800000 */
[----:B------:R-:W0:Y:S01]  /*4af0*/  S2UR UR5, SR_CgaCtaId ;  /* 0x00000000000579c3 */ /* 0x000e220000008800 */
[----:B------:R-:W-:Y:S01]  /*4b00*/  NOP ;  /* 0x0000000000007918 */ /* 0x000fe20000000000 */
[----:B------:R-:W-:Y:S01]  /*4b10*/  UMOV UR4, 0x50 ;  /* 0x0000005000047882 */ /* 0x000fe20000000000 */
[----:B------:R-:W-:Y:S02]  /*4b20*/  IMAD.U32 R0, RZ, RZ, UR9 ;  /* 0x00000009ff007e24 */ /* 0x000fe4000f8e00ff */
[----:B-1----:R-:W-:-:S03]  /*4b30*/  IMAD.MOV.U32 R3, RZ, RZ, 0x1 ;  /* 0x00000001ff037424 */ /* 0x002fc600078e00ff */
[----:B------:R-:W-:-:S04]  /*4b40*/  LOP3.LUT R0, R0, 0xffff, RZ, 0xc0, !PT ;  /* 0x0000ffff00007812 */ /* 0x000fc800078ec0ff */
[----:B------:R-:W-:-:S05]  /*4b50*/  SHF.R.U32.HI R0, RZ, 0x5, R0 ;  /* 0x00000005ff007819 */ /* 0x000fca0000011600 */
[----:B------:R-:W-:Y:S01]  /*4b60*/  VIADD R2, R0, 0x10 ;  /* 0x0000001000027836 */ /* 0x000fe20000000000 */
[----:B------:R-:W-:Y:S01]  /*4b70*/  SHF.L.U32 R0, R3, R0, RZ ;  /* 0x0000000003007219 */ /* 0x000fe200000006ff */
[----:B0-----:R-:W-:-:S03]  /*4b80*/  ULEA UR6, UR5, UR4, 0x18 ;  /* 0x0000000405067291 */ /* 0x001fc6000f8ec0ff */
[----:B------:R-:W-:-:S04]  /*4b90*/  SHF.L.U32 R3, R3, R2, RZ ;  /* 0x0000000203037219 */ /* 0x000fc800000006ff */
[----:B------:R-:W-:Y:S02]  /*4ba0*/  LOP3.LUT R0, R3, R0, RZ, 0xfc, !PT ;  /* 0x0000000003007212 */ /* 0x000fe400078efcff */
[----:B------:R-:W0:Y:S02]  /*4bb0*/  LDS R5, [UR6] ;  /* 0x00000006ff057984 */ /* 0x000e240008000800 */
[C---:B------:R-:W-:Y:S02]  /*4bc0*/  LOP3.LUT R2, R0.reuse, 0xffff, RZ, 0xc0, !PT ;  /* 0x0000ffff00027812 */ /* 0x040fe400078ec0ff */
[----:B0-----:R-:W-:-:S04]  /*4bd0*/  LOP3.LUT R3, R0, 0xffff, R5, 0x80, !PT ;  /* 0x0000ffff00037812 */ /* 0x001fc800078e8005 */
[----:B------:R-:W-:-:S13]  /*4be0*/  ISETP.NE.AND P0, PT, R3, R2, PT ;  /* 0x000000020300720c */ /* 0x000fda0003f05270 */
[----:B------:R-:W-:Y:S05]  /*4bf0*/  @P0 BRA `(.L_x_14) ;  /* 0x0000000000500947 */ /* 0x000fea0003800000 */
[----:B------:R-:W-:Y:S02]  /*4c00*/  SHF.R.U32.HI R5, RZ, 0x10, R5 ;  /* 0x00000010ff057819 */ /* 0x000fe40000011605 */
[----:B------:R-:W-:-:S04]  /*4c10*/  SHF.R.U32.HI R2, RZ, 0x10, R0 ;  /* 0x00000010ff027819 */ /* 0x000fc80000011600 */
[----:B------:R-:W-:-:S04]  /*4c20*/  LOP3.LUT R5, R5, R2, RZ, 0xc0, !PT ;  /* 0x0000000205057212 */ /* 0x000fc800078ec0ff */
[----:B------:R-:W-:-:S13]  /*4c30*/  ISETP.NE.AND P0, PT, R5, R2, PT ;  /* 0x000000020500720c */ /* 0x000fda0003f05270 */
[----:B------:R-:W-:Y:S05]  /*4c40*/  @P0 BRA `(.L_x_15) ;  /* 0x0000000000300947 */ /* 0x000fea0003800000 */
[----:B------:R-:W-:Y:S01]  /*4c50*/  R2UR UR4, R0 ;  /* 0x00000000000472ca */ /* 0x000fe200000e0000 */
[----:B------:R-:W-:Y:S01]  /*4c60*/  VOTEU.ANY UR5, UPT, PT ;  /* 0x0000000000057886 */ /* 0x000fe200038e0100 */
[----:B------:R-:W0:Y:S01]  /*4c70*/  S2R R0, SR_LANEID ;  /* 0x0000000000007919 */ /* 0x000e220000000000 */
[----:B------:R-:W-:-:S10]  /*4c80*/  UFLO.U32 UR5, UR5 ;  /* 0x00000005000572bd */ /* 0x000fd400080e0000 */
[----:B------:R-:W-:-:S06]  /*4c90*/  ULOP3.LUT UR4, URZ, UR4, URZ, 0x33, !UPT ;  /* 0x00000004ff047292 */ /* 0x000fcc000f8e33ff */
[----:B------:R-:W-:-:S04]  /*4ca0*/  IMAD.U32 R2, RZ, RZ, UR4 ;  /* 0x00000004ff027e24 */ /* 0x000fc8000f8e00ff */
[----:B------:R-:W1:Y:S02]  /*4cb0*/  REDUX UR7, R2 ;  /* 0x00000000020773c4 */ /* 0x000e640000000000 */
[----:B------:R2:W-:Y:S01]  /*4cc0*/  UTCATOMSWS.AND URZ, UR4 ;  /* 0x0000000400ff79e3 */ /* 0x0005e20008000000 */
[----:B0-----:R-:W-:Y:S01]  /*4cd0*/  ISETP.EQ.U32.AND P0, PT, R0, UR5, PT ;  /* 0x0000000500007c0c */ /* 0x001fe2000bf02070 */
[----:B-1----:R-:W-:-:S12]  /*4ce0*/  IMAD.U32 R0, RZ, RZ, UR7 ;  /* 0x00000007ff007e24 */ /* 0x002fd8000f8e00ff */
[----:B------:R2:W-:Y:S01]  /*4cf0*/  @P0 ATOMS.AND RZ, [UR6], R0 ;  /* 0x00000000ffff098c */ /* 0x0005e2000a800006 */
[----:B------:R-:W-:Y:S05]  /*4d00*/  BRA `(.L_x_13) ;  /* 0x0000000000147947 */ /* 0x000fea0003800000 */
.L_x_15:
[----:B------:R-:W-:-:S07]  /*4d10*/  MOV R2, 0x4d30 ;  /* 0x00004d3000027802 */ /* 0x000fce0000000f00 */
[----:B------:R-:W-:Y:S05]  /*4d20*/  CALL.REL.NOINC `($__internal_0_$__cuda_sm10x_tcgen05_guardrail_trap_col_being_dealloced_not_returned_by_alloc) ;  /* 0x00000000002c7944 */ /* 0x000fea0003c00000 */
[----:B------:R-:W-:Y:S05]  /*4d30*/  BRA `(.L_x_13) ;  /* 0x0000000000087947 */ /* 0x000fea0003800000 */
.L_x_14:
[----:B------:R-:W-:-:S07]  /*4d40*/  MOV R2, 0x4d60 ;  /* 0x00004d6000027802 */ /* 0x000fce0000000f00 */
[----:B------:R-:W-:Y:S05]  /*4d50*/  CALL.REL.NOINC `($__internal_2_$__cuda_sm10x_tcgen05_guardrail_trap_unallocated_columns_being_dealloced) ;  /* 0x0000000000387944 */ /* 0x000fea0003c00000 */
.L_x_13:
[----:B------:R-:W-:Y:S01]  /*4d60*/  NOP ;  /* 0x0000000000007918 */ /* 0x000fe20000000000 */
[----:B--2---:R-:W-:Y:S05]  /*4d70*/  EXIT ;  /* 0x000000000000794d */ /* 0x004fea0003800000 */
.L_x_8:
[----:B------:R-:W0:Y:S02]  /*4d80*/  SYNCS.PHASECHK.TRANS64.TRYWAIT P5, [UR12], R78 ;  /* 0x0000004eff0075a7 */ /* 0x000e2400080a110c */
[----:B0-----:R-:W-:Y:S05]  /*4d90*/  @!P5 BRA `(.L_x_8) ;  /* 0xfffffffc00f8d947 */ /* 0x001fea000383ffff */
[----:B------:R-:W-:Y:S05]  /*4da0*/  BRA `(.L_x_16) ;  /* 0xffffffe800747947 */ /* 0x000fea000383ffff */
.L_x_12:
[----:B------:R-:W1:Y:S02]  /*4db0*/  SYNCS.PHASECHK.TRANS64.TRYWAIT P0, [UR12], R3 ;  /* 0x00000003ff0075a7 */ /* 0x000e64000800110c */
[----:B-1----:R-:W-:Y:S05]  /*4dc0*/  @!P0 BRA `(.L_x_12) ;  /* 0xfffffffc00f88947 */ /* 0x002fea000383ffff */
[----:B------:R-:W-:Y:S05]  /*4dd0*/  BRA `(.L_x_11) ;  /* 0xfffffff800407947 */ /* 0x000fea000383ffff */
        .weak           $__internal_0_$__cuda_sm10x_tcgen05_guardrail_trap_col_being_dealloced_not_returned_by_alloc
        .type           $__internal_0_$__cuda_sm10x_tcgen05_guardrail_trap_col_being_dealloced_not_returned_by_alloc,@function
        .size           $__internal_0_$__cuda_sm10x_tcgen05_guardrail_trap_col_being_dealloced_not_returned_by_alloc,($__internal_1_$__cuda_sm10x_tcgen05_guardrail_trap_phase_invalid_during_alloc - $__internal_0_$__cuda_sm10x_tcgen05_guardrail_trap_col_being_dealloced_not_returned_by_alloc)
$__internal_0_$__cuda_sm10x_tcgen05_guardrail_trap_col_being_dealloced_not_returned_by_alloc:
[----:B------:R-:W-:Y:S05]  /*4de0*/  BPT.TRAP 0x1 ;  /* 0x000000040000795c */ /* 0x000fea0000300000 */
[----:B------:R-:W-:-:S04]  /*4df0*/  IMAD.MOV.U32 R3, RZ, RZ, 0x0 ;  /* 0x00000000ff037424 */ /* 0x000fc800078e00ff */
[----:B------:R-:W-:Y:S05]  /*4e00*/  RET.REL.NODEC R2 `(matmul_kernel) ;  /* 0xffffffb0027c7950 */ /* 0x000fea0003c3ffff */
        .weak           $__internal_1_$__cuda_sm10x_tcgen05_guardrail_trap_phase_invalid_during_alloc
        .type           $__internal_1_$__cuda_sm10x_tcgen05_guardrail_trap_phase_invalid_during_alloc,@function
        .size           $__internal_1_$__cuda_sm10x_tcgen05_guardrail_trap_phase_invalid_during_alloc,($__internal_2_$__cuda_sm10x_tcgen05_guardrail_trap_unallocated_columns_being_dealloced - $__internal_1_$__cuda_sm10x_tcgen05_guardrail_trap_phase_invalid_during_alloc)
$__internal_1_$__cuda_sm10x_tcgen05_guardrail_trap_phase_invalid_during_alloc:
[----:B------:R-:W-:Y:S05]  /*4e10*/  BPT.TRAP 0x1 ;  /* 0x000000040000795c */ /* 0x000fea0000300000 */
[----:B------:R-:W-:-:S04]  /*4e20*/  IMAD.MOV.U32 R3, RZ, RZ, 0x0 ;  /* 0x00000000ff037424 */ /* 0x000fc800078e00ff */
[----:B------:R-:W-:Y:S05]  /*4e30*/  RET.REL.NODEC R2 `(matmul_kernel) ;  /* 0xffffffb002707950 */ /* 0x000fea0003c3ffff */
        .weak           $__internal_2_$__cuda_sm10x_tcgen05_guardrail_trap_unallocated_columns_being_dealloced
        .type           $__internal_2_$__cuda_sm10x_tcgen05_guardrail_trap_unallocated_columns_being_dealloced,@function
        .size           $__internal_2_$__cuda_sm10x_tcgen05_guardrail_trap_unallocated_columns_being_dealloced,(.L_x_20 - $__internal_2_$__cuda_sm10x_tcgen05_guardrail_trap_unallocated_columns_being_dealloced)
$__internal_2_$__cuda_sm10x_tcgen05_guardrail_trap_unallocated_columns_being_dealloced:
[----:B------:R-:W-:Y:S05]  /*4e40*/  BPT.TRAP 0x1 ;  /* 0x000000040000795c */ /* 0x000fea0000300000 */
[----:B------:R-:W-:-:S04]  /*4e50*/  IMAD.MOV.U32 R3, RZ, RZ, 0x0 ;  /* 0x00000000ff037424 */ /* 0x000fc800078e00ff */
[----:B------:R-:W-:Y:S05]  /*4e60*/  RET.REL.NODEC R2 `(matmul_kernel) ;  /* 0xffffffb002647950 */ /* 0x000fea0003c3ffff */
.L_x_17:
[----:B------:R-:W-:-:S00]  /*4e70*/  BRA `(.L_x_17) ;  /* 0xfffffffc00fc7947 */ /* 0x000fc0000383ffff */
[----:B------:R-:W-:-:S00]  /*4e80*/  NOP ;  /* 0x0000000000007918 */ /* 0x000fc00000000000 */
[----:B------:R-:W-:-:S00]  /*4e90*/  NOP ;  /* 0x0000000000007918 */ /* 0x000fc00000000000 */
[----:B------:R-:W-:-:S00]  /*4ea0*/  NOP ;  /* 0x0000000000007918 */ /* 0x000fc00000000000 */
[----:B------:R-:W-:-:S00]  /*4eb0*/  NOP ;  /* 0x0000000000007918 */ /* 0x000fc00000000000 */
[----:B------:R-:W-:-:S00]  /*4ec0*/  NOP ;  /* 0x0000000000007918 */ /* 0x000fc00000000000 */
[----:B------:R-:W-:-:S00]  /*4ed0*/  NOP ;  /* 0x0000000000007918 */ /* 0x000fc00000000000 */
[----:B------:R-:W-:-:S00]  /*4ee0*/  NOP ;  /* 0x0000000000007918 */ /* 0x000fc00000000000 */
[----:B------:R-:W-:-:S00]  /*4ef0*/  NOP ;  /* 0x0000000000007918 */ /* 0x000fc00000000000 */
.L_x_20:


//--------------------- .nv.shared.matmul_kernel  --------------------------
	.section	.nv.shared.matmul_kernel,"aw",@nobits
	.sectionflags	@""
	.align	16
	.zero		1024


//--------------------- .nv.shared.reserved.0     --------------------------
	.section	.nv.shared.reserved.0,"aw",@nobits
	.align	8
	.weak		__nv_reservedSMEM_offset_0_alias
	.size		__nv_reservedSMEM_offset_0_alias, 0, 64
	.other		__nv_reservedSMEM_offset_0_alias,@"STO_CUDA_RESERVED_SHARED STV_DEFAULT"
__nv_reservedSMEM_offset_0_alias:
	.zero		0
.nv.shared.reserved.0:
	.zero		64
	.weak		__nv_reservedSMEM_allocation_phase
	.type		__nv_reservedSMEM_allocation_phase,@object
	.size		__nv_reservedSMEM_allocation_phase,(.L_0 - __nv_reservedSMEM_allocation_phase)
__nv_reservedSMEM_allocation_phase:
	.zero		1
.L_0:
	.zero		7
	.weak		__nv_reservedSMEM_devtool_atexit_pc
	.type		__nv_reservedSMEM_devtool_atexit_pc,@object
	.size		__nv_reservedSMEM_devtool_atexit_pc,(__nv_reservedSMEM_allocation_mask - __nv_reservedSMEM_devtool_atexit_pc)
__nv_reservedSMEM_devtool_atexit_pc:
	.zero		8
	.weak		__nv_reservedSMEM_allocation_mask
	.type		__nv_reservedSMEM_allocation_mask,@object
	.size		__nv_reservedSMEM_allocation_mask,(.L_2 - __nv_reservedSMEM_allocation_mask)
__nv_reservedSMEM_allocation_mask:
	.zero		4
.L_2:


//--------------------- .nv.constant0.matmul_kernel --------------------------
	.section	.nv.constant0.matmul_kernel,"a",@progbits
	.sectionflags	@""
	.align	4
.nv.constant0.matmul_kernel:
	.zero		976


//--------------------- SYMBOLS --------------------------

	.type		.nv.reservedSmem.offset0,@object
	.size		.nv.reservedSmem.offset0,0x4
	.type		.nv.reservedSmem.cap,@object
	.size		.nv.reservedSmem.cap,0x4
